// auto-generated by cutlass_sweep.gemm — config: {"arch": "sm_90", "cluster_m": 1, "cluster_n": 1, "dtype": "e4m3", "dtype_b": "e4m3", "layout": "nt", "stages": 0, "tile_k": 64, "tile_m": 384, "tile_n": 8}
#include "cutlass/cutlass.h"
#include "cutlass/gemm/collective/collective_builder.hpp"
#include "cutlass/gemm/device/gemm_universal_adapter.h"
#include "cutlass/gemm/kernel/gemm_universal.hpp"
#include "cutlass/epilogue/collective/collective_builder.hpp"

using ElemA = cutlass::float_e4m3_t;
using ElemB = cutlass::float_e4m3_t;
using ElemCD = cutlass::float_e4m3_t;
using Acc  = float;
using TileShape    = cute::Shape<cute::_384, cute::_8, cute::_64>;
using ClusterShape = cute::Shape<cute::_1, cute::_1, cute::_1>;

using CollectiveEpilogue = typename cutlass::epilogue::collective::CollectiveBuilder<
    cutlass::arch::Sm90, cutlass::arch::OpClassTensorOp,
    TileShape, ClusterShape,
    cutlass::epilogue::collective::EpilogueTileAuto,
    Acc, Acc,
    ElemCD, cutlass::layout::RowMajor, 128 / cutlass::sizeof_bits<ElemCD>::value,
    ElemCD, cutlass::layout::RowMajor, 128 / cutlass::sizeof_bits<ElemCD>::value,
    cutlass::epilogue::collective::EpilogueScheduleAuto
  >::CollectiveOp;

using CollectiveMainloop = typename cutlass::gemm::collective::CollectiveBuilder<
    cutlass::arch::Sm90, cutlass::arch::OpClassTensorOp,
    ElemA, cutlass::layout::RowMajor, 128 / cutlass::sizeof_bits<ElemA>::value,
    ElemB, cutlass::layout::ColumnMajor, 128 / cutlass::sizeof_bits<ElemB>::value,
    Acc,
    TileShape, ClusterShape,
    cutlass::gemm::collective::StageCountAutoCarveout<static_cast<int>(sizeof(typename CollectiveEpilogue::SharedStorage))>,
    cutlass::gemm::collective::KernelScheduleAuto
  >::CollectiveOp;

using GemmKernel = cutlass::gemm::kernel::GemmUniversal<
    cute::Shape<int,int,int,int>,
    CollectiveMainloop,
    CollectiveEpilogue
>;
using Gemm = cutlass::gemm::device::GemmUniversalAdapter<GemmKernel>;

// Force the device kernel symbol into the cubin without needing a host main.
auto* _anchor = &cutlass::device_kernel<GemmKernel>;


// ===== COMPILED SASS (sm_90a) =====

	.target	sm_90a

	.elftype	@"ET_EXEC"


//--------------------- .note.nv.tkinfo           --------------------------
	.section	.note.nv.tkinfo,"",@"SHT_NOTE"
	.sectionflags	@"SHF_NOTE_NV_TKINFO"
	.tkinfo
        /*0018*/ 	.word	0x00000002
        /*0030*/ 	.string	""
        /*0030*/ 	.string	"ptxas"
        /*0030*/ 	.string	"Cuda compilation tools, release 13.0, V13.0.88"
        /*0030*/ 	.string	"Build cuda_13.0.r13.0/compiler.36424714_0"
        /*0030*/ 	.string	"-arch sm_90a -m 64 "



//--------------------- .note.nv.cuinfo           --------------------------
	.section	.note.nv.cuinfo,"",@"SHT_NOTE"
	.sectionflags	@"SHF_NOTE_NV_CUINFO"
        /*0018*/ 	.short	0x0002
        /*001a*/ 	.short	0x005a
        /*001c*/ 	.short	0x0082
	.zero		2


//--------------------- .nv.info                  --------------------------
	.section	.nv.info,"",@"SHT_CUDA_INFO"
	.align	4


	//----- nvinfo : EIATTR_REGCOUNT
	.align		4
        /*0000*/ 	.byte	0x04, 0x2f
        /*0002*/ 	.short	(.L_12 - .L_11)
	.align		4
.L_11:
        /*0004*/ 	.word	index@(_ZN7cutlass13device_kernelINS_4gemm6kernel13GemmUniversalIN4cute5tupleIJiiiiEEENS1_10collective13CollectiveMmaINS1_37MainloopSm90TmaGmmaWarpSpecializedFP8ILi9ENS5_IJNS4_1CILi1EEESB_SB_EEENS1_35KernelTmaWarpSpecializedCooperativeEEENS5_IJNSA_ILi384EEENSA_ILi8EEENSA_ILi64EEEEEENS_12float_e4m3_tENS5_IJlSB_lEEESJ_SK_NS4_8TiledMMAINS4_8MMA_AtomIJNS4_4SM904GMMA29MMA_64x8x32_F32E4M3E4M3_SS_TNILNSO_7ScaleInE1ELSQ_1EEEEEENS4_6LayoutINS5_IJNSA_ILi2EEESB_SB_EEENS5_IJSB_NSA_ILi0EEESW_EEEEENS5_IJNS4_10UnderscoreESZ_SZ_EEEEENS4_13SM90_TMA_LOADENS4_14ComposedLayoutINS4_7SwizzleILi2ELi4ELi3EEENS4_18smem_ptr_flag_bitsILi8EEENST_INS5_IJSG_SH_EEENS5_IJSH_SB_EEEEEEEvNS4_8identityES12_S1B_vS1C_EENS_8epilogue10collective6detail29Sm90TmaWarpSpecializedAdapterINS1F_15DefaultEpilogueISJ_SK_SK_NS1E_6thread17LinearCombinationISJ_Li1EffLNS1J_9ScaleType4KindE0ELNS_15FloatRoundStyleE2ESJ_EENS1_15EpilogueDefaultEEEEEvvEEEEvNT_6ParamsE)
        /*0008*/ 	.word	0x000000a8


	//----- nvinfo : EIATTR_FRAME_SIZE
	.align		4
.L_12:
        /*000c*/ 	.byte	0x04, 0x11
        /*000e*/ 	.short	(.L_14 - .L_13)
	.align		4
.L_13:
        /*0010*/ 	.word	index@(_ZN7cutlass13device_kernelINS_4gemm6kernel13GemmUniversalIN4cute5tupleIJiiiiEEENS1_10collective13CollectiveMmaINS1_37MainloopSm90TmaGmmaWarpSpecializedFP8ILi9ENS5_IJNS4_1CILi1EEESB_SB_EEENS1_35KernelTmaWarpSpecializedCooperativeEEENS5_IJNSA_ILi384EEENSA_ILi8EEENSA_ILi64EEEEEENS_12float_e4m3_tENS5_IJlSB_lEEESJ_SK_NS4_8TiledMMAINS4_8MMA_AtomIJNS4_4SM904GMMA29MMA_64x8x32_F32E4M3E4M3_SS_TNILNSO_7ScaleInE1ELSQ_1EEEEEENS4_6LayoutINS5_IJNSA_ILi2EEESB_SB_EEENS5_IJSB_NSA_ILi0EEESW_EEEEENS5_IJNS4_10UnderscoreESZ_SZ_EEEEENS4_13SM90_TMA_LOADENS4_14ComposedLayoutINS4_7SwizzleILi2ELi4ELi3EEENS4_18smem_ptr_flag_bitsILi8EEENST_INS5_IJSG_SH_EEENS5_IJSH_SB_EEEEEEEvNS4_8identityES12_S1B_vS1C_EENS_8epilogue10collective6detail29Sm90TmaWarpSpecializedAdapterINS1F_15DefaultEpilogueISJ_SK_SK_NS1E_6thread17LinearCombinationISJ_Li1EffLNS1J_9ScaleType4KindE0ELNS_15FloatRoundStyleE2ESJ_EENS1_15EpilogueDefaultEEEEEvvEEEEvNT_6ParamsE)
        /*0014*/ 	.word	0x00000000


	//----- nvinfo : EIATTR_MIN_STACK_SIZE
	.align		4
.L_14:
        /*0018*/ 	.byte	0x04, 0x12
        /*001a*/ 	.short	(.L_16 - .L_15)
	.align		4
.L_15:
        /*001c*/ 	.word	index@(_ZN7cutlass13device_kernelINS_4gemm6kernel13GemmUniversalIN4cute5tupleIJiiiiEEENS1_10collective13CollectiveMmaINS1_37MainloopSm90TmaGmmaWarpSpecializedFP8ILi9ENS5_IJNS4_1CILi1EEESB_SB_EEENS1_35KernelTmaWarpSpecializedCooperativeEEENS5_IJNSA_ILi384EEENSA_ILi8EEENSA_ILi64EEEEEENS_12float_e4m3_tENS5_IJlSB_lEEESJ_SK_NS4_8TiledMMAINS4_8MMA_AtomIJNS4_4SM904GMMA29MMA_64x8x32_F32E4M3E4M3_SS_TNILNSO_7ScaleInE1ELSQ_1EEEEEENS4_6LayoutINS5_IJNSA_ILi2EEESB_SB_EEENS5_IJSB_NSA_ILi0EEESW_EEEEENS5_IJNS4_10UnderscoreESZ_SZ_EEEEENS4_13SM90_TMA_LOADENS4_14ComposedLayoutINS4_7SwizzleILi2ELi4ELi3EEENS4_18smem_ptr_flag_bitsILi8EEENST_INS5_IJSG_SH_EEENS5_IJSH_SB_EEEEEEEvNS4_8identityES12_S1B_vS1C_EENS_8epilogue10collective6detail29Sm90TmaWarpSpecializedAdapterINS1F_15DefaultEpilogueISJ_SK_SK_NS1E_6thread17LinearCombinationISJ_Li1EffLNS1J_9ScaleType4KindE0ELNS_15FloatRoundStyleE2ESJ_EENS1_15EpilogueDefaultEEEEEvvEEEEvNT_6ParamsE)
        /*0020*/ 	.word	0x00000000
.L_16:


//--------------------- .nv.compat                --------------------------
	.section	.nv.compat,"",@"SHT_CUDA_COMPAT_INFO"
	.align	4
        /*0000*/ 	.byte	0x02, 0x09, 0x01, 0x00, 0x02, 0x02, 0x04, 0x00, 0x02, 0x05, 0x05, 0x00, 0x03, 0x07, 0x01, 0x01
        /*0010*/ 	.byte	0x02, 0x03, 0x01, 0x00, 0x02, 0x06, 0x01, 0x00, 0x04, 0x0b, 0x08, 0x00, 0x00, 0x00, 0x00, 0x00
        /*0020*/ 	.byte	0x00, 0x00, 0x00, 0x00


//--------------------- .nv.info._ZN7cutlass13device_kernelINS_4gemm6kernel13GemmUniversalIN4cute5tupleIJiiiiEEENS1_10collective13CollectiveMmaINS1_37MainloopSm90TmaGmmaWarpSpecializedFP8ILi9ENS5_IJNS4_1CILi1EEESB_SB_EEENS1_35KernelTmaWarpSpecializedCooperativeEEENS5_IJNSA_ILi384EEENSA_ILi8EEENSA_ILi64EEEEEENS_12float_e4m3_tENS5_IJlSB_lEEESJ_SK_NS4_8TiledMMAINS4_8MMA_AtomIJNS4_4SM904GMMA29MMA_64x8x32_F32E4M3E4M3_SS_TNILNSO_7ScaleInE1ELSQ_1EEEEEENS4_6LayoutINS5_IJNSA_ILi2EEESB_SB_EEENS5_IJSB_NSA_ILi0EEESW_EEEEENS5_IJNS4_10UnderscoreESZ_SZ_EEEEENS4_13SM90_TMA_LOADENS4_14ComposedLayoutINS4_7SwizzleILi2ELi4ELi3EEENS4_18smem_ptr_flag_bitsILi8EEENST_INS5_IJSG_SH_EEENS5_IJSH_SB_EEEEEEEvNS4_8identityES12_S1B_vS1C_EENS_8epilogue10collective6detail29Sm90TmaWarpSpecializedAdapterINS1F_15DefaultEpilogueISJ_SK_SK_NS1E_6thread17LinearCombinationISJ_Li1EffLNS1J_9ScaleType4KindE0ELNS_15FloatRoundStyleE2ESJ_EENS1_15EpilogueDefaultEEEEEvvEEEEvNT_6ParamsE --------------------------
	.section	.nv.info._ZN7cutlass13device_kernelINS_4gemm6kernel13GemmUniversalIN4cute5tupleIJiiiiEEENS1_10collective13CollectiveMmaINS1_37MainloopSm90TmaGmmaWarpSpecializedFP8ILi9ENS5_IJNS4_1CILi1EEESB_SB_EEENS1_35KernelTmaWarpSpecializedCooperativeEEENS5_IJNSA_ILi384EEENSA_ILi8EEENSA_ILi64EEEEEENS_12float_e4m3_tENS5_IJlSB_lEEESJ_SK_NS4_8TiledMMAINS4_8MMA_AtomIJNS4_4SM904GMMA29MMA_64x8x32_F32E4M3E4M3_SS_TNILNSO_7ScaleInE1ELSQ_1EEEEEENS4_6LayoutINS5_IJNSA_ILi2EEESB_SB_EEENS5_IJSB_NSA_ILi0EEESW_EEEEENS5_IJNS4_10UnderscoreESZ_SZ_EEEEENS4_13SM90_TMA_LOADENS4_14ComposedLayoutINS4_7SwizzleILi2ELi4ELi3EEENS4_18smem_ptr_flag_bitsILi8EEENST_INS5_IJSG_SH_EEENS5_IJSH_SB_EEEEEEEvNS4_8identityES12_S1B_vS1C_EENS_8epilogue10collective6detail29Sm90TmaWarpSpecializedAdapterINS1F_15DefaultEpilogueISJ_SK_SK_NS1E_6thread17LinearCombinationISJ_Li1EffLNS1J_9ScaleType4KindE0ELNS_15FloatRoundStyleE2ESJ_EENS1_15EpilogueDefaultEEEEEvvEEEEvNT_6ParamsE,"",@"SHT_CUDA_INFO"
	.sectionflags	@""
	.align	4


	//----- nvinfo : EIATTR_CUDA_API_VERSION
	.align		4
        /*0000*/ 	.byte	0x04, 0x37
        /*0002*/ 	.short	(.L_18 - .L_17)
.L_17:
        /*0004*/ 	.word	0x00000082


	//----- nvinfo : EIATTR_KPARAM_INFO
	.align		4
.L_18:
        /*0008*/ 	.byte	0x04, 0x17
        /*000a*/ 	.short	(.L_20 - .L_19)
.L_19:
        /*000c*/ 	.word	0x00000000
        /*0010*/ 	.short	0x0000
        /*0012*/ 	.short	0x0070
        /*0014*/ 	.byte	0x00, 0xf0, 0x01, 0x10


	//----- nvinfo : EIATTR_SPARSE_MMA_MASK
	.align		4
.L_20:
        /*0018*/ 	.byte	0x03, 0x50
        /*001a*/ 	.short	0x0000


	//----- nvinfo : EIATTR_MAXREG_COUNT
	.align		4
        /*001c*/ 	.byte	0x03, 0x1b
        /*001e*/ 	.short	0x00a8


	//----- nvinfo : EIATTR_NUM_BARRIERS
	.align		4
        /*0020*/ 	.byte	0x02, 0x4c
        /*0022*/ 	.byte	0x01
	.zero		1


	//----- nvinfo : EIATTR_MERCURY_ISA_VERSION
	.align		4
        /*0024*/ 	.byte	0x03, 0x5f
        /*0026*/ 	.short	0x0101


	//----- nvinfo : EIATTR_INT_WARP_WIDE_INSTR_OFFSETS
	.align		4
        /*0028*/ 	.byte	0x04, 0x31
        /*002a*/ 	.short	(.L_22 - .L_21)


	//   ....[0]....
.L_21:
        /*002c*/ 	.word	0x00000470


	//   ....[1]....
        /*0030*/ 	.word	0x00000480


	//   ....[2]....
        /*0034*/ 	.word	0x000005a0


	//----- nvinfo : EIATTR_COOP_GROUP_MASK_REGIDS
	.align		4
.L_22:
        /*0038*/ 	.byte	0x04, 0x29
        /*003a*/ 	.short	(.L_24 - .L_23)


	//   ....[0]....
.L_23:
        /*003c*/ 	.word	0xffffffff


	//   ....[1]....
        /*0040*/ 	.word	0xffffffff


	//   ....[2]....
        /*0044*/ 	.word	0xffffffff


	//   ....[3]....
        /*0048*/ 	.word	0xffffffff


	//   ....[4]....
        /*004c*/ 	.word	0xffffffff


	//----- nvinfo : EIATTR_COOP_GROUP_INSTR_OFFSETS
	.align		4
.L_24:
        /*0050*/ 	.byte	0x04, 0x28
        /*0052*/ 	.short	(.L_26 - .L_25)


	//   ....[0]....
.L_25:
        /*0054*/ 	.word	0x00000060


	//   ....[1]....
        /*0058*/ 	.word	0x00000070


	//   ....[2]....
        /*005c*/ 	.word	0x00000130


	//   ....[3]....
        /*0060*/ 	.word	0x00000390


	//   ....[4]....
        /*0064*/ 	.word	0x00001260


	//----- nvinfo : EIATTR_REG_RECONFIG
	.align		4
.L_26:
        /*0068*/ 	.byte	0x01, 0x54
	.zero		2


	//----- nvinfo : EIATTR_MBARRIER_INSTR_OFFSETS
	.align		4
        /*006c*/ 	.byte	0x04, 0x39
        /*006e*/ 	.short	(.L_28 - .L_27)


	//   ....[0]....
.L_27:
        /*0070*/ 	.word	0x00000250
        /*0074*/ 	.word	0x000000ff
        /*0078*/ 	.word	0x00000000
        /*007c*/ 	.short	0x0100
        /*007e*/ 	.byte	0x08
	.zero		1


	//   ....[1]....
        /*0080*/ 	.word	0x00000260
        /*0084*/ 	.word	0x000000ff
        /*0088*/ 	.word	0x00000048
        /*008c*/ 	.short	0x0100
        /*008e*/ 	.byte	0x08
	.zero		1


	//   ....[2]....
        /*0090*/ 	.word	0x00000270
        /*0094*/ 	.word	0x000000ff
        /*0098*/ 	.word	0x00000008
        /*009c*/ 	.short	0x0100
        /*009e*/ 	.byte	0x08
	.zero		1


	//   ....[3]....
        /*00a0*/ 	.word	0x00000280
        /*00a4*/ 	.word	0x000000ff
        /*00a8*/ 	.word	0x00000050
        /*00ac*/ 	.short	0x0100
        /*00ae*/ 	.byte	0x08
	.zero		1


	//   ....[4]....
        /*00b0*/ 	.word	0x00000290
        /*00b4*/ 	.word	0x000000ff
        /*00b8*/ 	.word	0x00000010
        /*00bc*/ 	.short	0x0100
        /*00be*/ 	.byte	0x08
	.zero		1


	//   ....[5]....
        /*00c0*/ 	.word	0x000002a0
        /*00c4*/ 	.word	0x000000ff
        /*00c8*/ 	.word	0x00000058
        /*00cc*/ 	.short	0x0100
        /*00ce*/ 	.byte	0x08
	.zero		1


	//   ....[6]....
        /*00d0*/ 	.word	0x000002b0
        /*00d4*/ 	.word	0x000000ff
        /*00d8*/ 	.word	0x00000018
        /*00dc*/ 	.short	0x0100
        /*00de*/ 	.byte	0x08
	.zero		1


	//   ....[7]....
        /*00e0*/ 	.word	0x000002c0
        /*00e4*/ 	.word	0x000000ff
        /*00e8*/ 	.word	0x00000060
        /*00ec*/ 	.short	0x0100
        /*00ee*/ 	.byte	0x08
	.zero		1


	//   ....[8]....
        /*00f0*/ 	.word	0x000002d0
        /*00f4*/ 	.word	0x000000ff
        /*00f8*/ 	.word	0x00000020
        /*00fc*/ 	.short	0x0100
        /*00fe*/ 	.byte	0x08
	.zero		1


	//   ....[9]....
        /*0100*/ 	.word	0x000002e0
        /*0104*/ 	.word	0x000000ff
        /*0108*/ 	.word	0x00000068
        /*010c*/ 	.short	0x0100
        /*010e*/ 	.byte	0x08
	.zero		1


	//   ....[10]....
        /*0110*/ 	.word	0x000002f0
        /*0114*/ 	.word	0x000000ff
        /*0118*/ 	.word	0x00000028
        /*011c*/ 	.short	0x0100
        /*011e*/ 	.byte	0x08
	.zero		1


	//   ....[11]....
        /*0120*/ 	.word	0x00000300
        /*0124*/ 	.word	0x000000ff
        /*0128*/ 	.word	0x00000070
        /*012c*/ 	.short	0x0100
        /*012e*/ 	.byte	0x08
	.zero		1


	//   ....[12]....
        /*0130*/ 	.word	0x00000310
        /*0134*/ 	.word	0x000000ff
        /*0138*/ 	.word	0x00000030
        /*013c*/ 	.short	0x0100
        /*013e*/ 	.byte	0x08
	.zero		1


	//   ....[13]....
        /*0140*/ 	.word	0x00000320
        /*0144*/ 	.word	0x000000ff
        /*0148*/ 	.word	0x00000078
        /*014c*/ 	.short	0x0100
        /*014e*/ 	.byte	0x08
	.zero		1


	//   ....[14]....
        /*0150*/ 	.word	0x00000330
        /*0154*/ 	.word	0x000000ff
        /*0158*/ 	.word	0x00000038
        /*015c*/ 	.short	0x0100
        /*015e*/ 	.byte	0x08
	.zero		1


	//   ....[15]....
        /*0160*/ 	.word	0x00000340
        /*0164*/ 	.word	0x000000ff
        /*0168*/ 	.word	0x00000080
        /*016c*/ 	.short	0x0100
        /*016e*/ 	.byte	0x08
	.zero		1


	//   ....[16]....
        /*0170*/ 	.word	0x00000350
        /*0174*/ 	.word	0x000000ff
        /*0178*/ 	.word	0x00000040
        /*017c*/ 	.short	0x0100
        /*017e*/ 	.byte	0x08
	.zero		1


	//   ....[17]....
        /*0180*/ 	.word	0x00000360
        /*0184*/ 	.word	0x000000ff
        /*0188*/ 	.word	0x00000088
        /*018c*/ 	.short	0x0100
        /*018e*/ 	.byte	0x08
	.zero		1


	//   ....[18]....
        /*0190*/ 	.word	0x00000620
        /*0194*/ 	.word	0x000000ff
        /*0198*/ 	.word	0x000000a0
        /*019c*/ 	.short	0x0100
        /*019e*/ 	.byte	0x08
	.zero		1


	//   ....[19]....
        /*01a0*/ 	.word	0x00000680
        /*01a4*/ 	.word	0x000000ff
        /*01a8*/ 	.word	0x000000a8
        /*01ac*/ 	.short	0x0100
        /*01ae*/ 	.byte	0x08
	.zero		1


	//   ....[20]....
        /*01b0*/ 	.word	0x00001510
        /*01b4*/ 	.word	0x000000ff
        /*01b8*/ 	.word	0x00000000
        /*01bc*/ 	.short	0x010a
        /*01be*/ 	.byte	0x06
	.zero		1


	//   ....[21]....
        /*01c0*/ 	.word	0x00001550
        /*01c4*/ 	.word	0x000000ff
        /*01c8*/ 	.word	0x00000000
        /*01cc*/ 	.short	0x010a
        /*01ce*/ 	.byte	0x06
	.zero		1


	//   ....[22]....
        /*01d0*/ 	.word	0x00001ab0
        /*01d4*/ 	.word	0x000000ff
        /*01d8*/ 	.word	0x00000000
        /*01dc*/ 	.short	0x010a
        /*01de*/ 	.byte	0x10
	.zero		1


	//   ....[23]....
        /*01e0*/ 	.word	0x00001af0
        /*01e4*/ 	.word	0x000000ff
        /*01e8*/ 	.word	0x00000000
        /*01ec*/ 	.short	0x010a
        /*01ee*/ 	.byte	0x10
	.zero		1


	//   ....[24]....
        /*01f0*/ 	.word	0x00001ef0
        /*01f4*/ 	.word	0x000000ff
        /*01f8*/ 	.word	0x00000000
        /*01fc*/ 	.short	0x0101
        /*01fe*/ 	.byte	0x08
	.zero		1


	//   ....[25]....
        /*0200*/ 	.word	0x000021e0
        /*0204*/ 	.word	0x000000ff
        /*0208*/ 	.word	0x00000000
        /*020c*/ 	.short	0x0101
        /*020e*/ 	.byte	0x08
	.zero		1


	//   ....[26]....
        /*0210*/ 	.word	0x000047c0
        /*0214*/ 	.word	0x00000014
        /*0218*/ 	.word	0x00000048
        /*021c*/ 	.short	0x010a
        /*021e*/ 	.byte	0x3f
	.zero		1


	//   ....[27]....
        /*0220*/ 	.word	0x00004b50
        /*0224*/ 	.word	0x00000005
        /*0228*/ 	.word	0x000000a8
        /*022c*/ 	.short	0x0101
        /*022e*/ 	.byte	0x3f
	.zero		1


	//   ....[28]....
        /*0230*/ 	.word	0x00005290
        /*0234*/ 	.word	0x00000005
        /*0238*/ 	.word	0x00000000
        /*023c*/ 	.short	0x010a
        /*023e*/ 	.byte	0x3f
	.zero		1


	//   ....[29]....
        /*0240*/ 	.word	0x00005310
        /*0244*/ 	.word	0x00000007
        /*0248*/ 	.word	0x00000000
        /*024c*/ 	.short	0x010a
        /*024e*/ 	.byte	0x3f
	.zero		1


	//   ....[30]....
        /*0250*/ 	.word	0x000053a0
        /*0254*/ 	.word	0x00000006
        /*0258*/ 	.word	0x00000000
        /*025c*/ 	.short	0x010a
        /*025e*/ 	.byte	0x3f
	.zero		1


	//   ....[31]....
        /*0260*/ 	.word	0x00005430
        /*0264*/ 	.word	0x00000009
        /*0268*/ 	.word	0x00000000
        /*026c*/ 	.short	0x010a
        /*026e*/ 	.byte	0x3f
	.zero		1


	//   ....[32]....
        /*0270*/ 	.word	0x000054c0
        /*0274*/ 	.word	0x00000006
        /*0278*/ 	.word	0x00000000
        /*027c*/ 	.short	0x010a
        /*027e*/ 	.byte	0x3f
	.zero		1


	//   ....[33]....
        /*0280*/ 	.word	0x00005550
        /*0284*/ 	.word	0x00000009
        /*0288*/ 	.word	0x00000000
        /*028c*/ 	.short	0x010a
        /*028e*/ 	.byte	0x3f
	.zero		1


	//   ....[34]....
        /*0290*/ 	.word	0x000055e0
        /*0294*/ 	.word	0x00000008
        /*0298*/ 	.word	0x00000000
        /*029c*/ 	.short	0x010a
        /*029e*/ 	.byte	0x3f
	.zero		1


	//   ....[35]....
        /*02a0*/ 	.word	0x00005670
        /*02a4*/ 	.word	0x0000000b
        /*02a8*/ 	.word	0x00000000
        /*02ac*/ 	.short	0x010a
        /*02ae*/ 	.byte	0x3f
	.zero		1


	//   ....[36]....
        /*02b0*/ 	.word	0x00005700
        /*02b4*/ 	.word	0x00000003
        /*02b8*/ 	.word	0x00000000
        /*02bc*/ 	.short	0x010a
        /*02be*/ 	.byte	0x3f
	.zero		1


	//   ....[37]....
        /*02c0*/ 	.word	0x00005770
        /*02c4*/ 	.word	0x00000003
        /*02c8*/ 	.word	0x00000000
        /*02cc*/ 	.short	0x010a
        /*02ce*/ 	.byte	0x3f
	.zero		1


	//   ....[38]....
        /*02d0*/ 	.word	0x000057d0
        /*02d4*/ 	.word	0x00000012
        /*02d8*/ 	.word	0x00000000
        /*02dc*/ 	.short	0x010a
        /*02de*/ 	.byte	0x3f
	.zero		1


	//   ....[39]....
        /*02e0*/ 	.word	0x000058a0
        /*02e4*/ 	.word	0x00000014
        /*02e8*/ 	.word	0x00000048
        /*02ec*/ 	.short	0x010a
        /*02ee*/ 	.byte	0x3f
	.zero		1


	//   ....[40]....
        /*02f0*/ 	.word	0x00005980
        /*02f4*/ 	.word	0x00000005
        /*02f8*/ 	.word	0x00000000
        /*02fc*/ 	.short	0x010a
        /*02fe*/ 	.byte	0x3f
	.zero		1


	//   ....[41]....
        /*0300*/ 	.word	0x000059d0
        /*0304*/ 	.word	0x00000007
        /*0308*/ 	.word	0x00000000
        /*030c*/ 	.short	0x010a
        /*030e*/ 	.byte	0x3f
	.zero		1


	//   ....[42]....
        /*0310*/ 	.word	0x00005a20
        /*0314*/ 	.word	0x00000006
        /*0318*/ 	.word	0x00000000
        /*031c*/ 	.short	0x010a
        /*031e*/ 	.byte	0x3f
	.zero		1


	//   ....[43]....
        /*0320*/ 	.word	0x00005a70
        /*0324*/ 	.word	0x00000009
        /*0328*/ 	.word	0x00000000
        /*032c*/ 	.short	0x010a
        /*032e*/ 	.byte	0x3f
	.zero		1


	//   ....[44]....
        /*0330*/ 	.word	0x00005ac0
        /*0334*/ 	.word	0x00000006
        /*0338*/ 	.word	0x00000000
        /*033c*/ 	.short	0x010a
        /*033e*/ 	.byte	0x3f
	.zero		1


	//   ....[45]....
        /*0340*/ 	.word	0x00005b10
        /*0344*/ 	.word	0x00000009
        /*0348*/ 	.word	0x00000000
        /*034c*/ 	.short	0x010a
        /*034e*/ 	.byte	0x3f
	.zero		1


	//   ....[46]....
        /*0350*/ 	.word	0x00005b60
        /*0354*/ 	.word	0x00000008
        /*0358*/ 	.word	0x00000000
        /*035c*/ 	.short	0x010a
        /*035e*/ 	.byte	0x3f
	.zero		1


	//   ....[47]....
        /*0360*/ 	.word	0x00005bb0
        /*0364*/ 	.word	0x0000000b
        /*0368*/ 	.word	0x00000000
        /*036c*/ 	.short	0x010a
        /*036e*/ 	.byte	0x3f
	.zero		1


	//----- nvinfo : EIATTR_NUM_MBARRIERS
	.align		4
.L_28:
        /*0370*/ 	.byte	0x03, 0x38
        /*0372*/ 	.short	0x0014


	//----- nvinfo : EIATTR_EXIT_INSTR_OFFSETS
	.align		4
        /*0374*/ 	.byte	0x04, 0x1c
        /*0376*/ 	.short	(.L_30 - .L_29)


	//   ....[0]....
.L_29:
        /*0378*/ 	.word	0x00000720


	//   ....[1]....
        /*037c*/ 	.word	0x00000fc0


	//   ....[2]....
        /*0380*/ 	.word	0x00003eb0


	//   ....[3]....
        /*0384*/ 	.word	0x000044d0


	//   ....[4]....
        /*0388*/ 	.word	0x00005750


	//----- nvinfo : EIATTR_MAX_THREADS
	.align		4
.L_30:
        /*038c*/ 	.byte	0x04, 0x05
        /*038e*/ 	.short	(.L_32 - .L_31)
.L_31:
        /*0390*/ 	.word	0x00000180
        /*0394*/ 	.word	0x00000001
        /*0398*/ 	.word	0x00000001


	//----- nvinfo : EIATTR_CRS_STACK_SIZE
	.align		4
.L_32:
        /*039c*/ 	.byte	0x04, 0x1e
        /*039e*/ 	.short	(.L_34 - .L_33)
.L_33:
        /*03a0*/ 	.word	0x00000000


	//----- nvinfo : EIATTR_CBANK_PARAM_SIZE
	.align		4
.L_34:
        /*03a4*/ 	.byte	0x03, 0x19
        /*03a6*/ 	.short	0x0470


	//----- nvinfo : EIATTR_PARAM_CBANK
	.align		4
        /*03a8*/ 	.byte	0x04, 0x0a
        /*03aa*/ 	.short	(.L_36 - .L_35)
	.align		4
.L_35:
        /*03ac*/ 	.word	index@(.nv.constant0._ZN7cutlass13device_kernelINS_4gemm6kernel13GemmUniversalIN4cute5tupleIJiiiiEEENS1_10collective13CollectiveMmaINS1_37MainloopSm90TmaGmmaWarpSpecializedFP8ILi9ENS5_IJNS4_1CILi1EEESB_SB_EEENS1_35KernelTmaWarpSpecializedCooperativeEEENS5_IJNSA_ILi384EEENSA_ILi8EEENSA_ILi64EEEEEENS_12float_e4m3_tENS5_IJlSB_lEEESJ_SK_NS4_8TiledMMAINS4_8MMA_AtomIJNS4_4SM904GMMA29MMA_64x8x32_F32E4M3E4M3_SS_TNILNSO_7ScaleInE1ELSQ_1EEEEEENS4_6LayoutINS5_IJNSA_ILi2EEESB_SB_EEENS5_IJSB_NSA_ILi0EEESW_EEEEENS5_IJNS4_10UnderscoreESZ_SZ_EEEEENS4_13SM90_TMA_LOADENS4_14ComposedLayoutINS4_7SwizzleILi2ELi4ELi3EEENS4_18smem_ptr_flag_bitsILi8EEENST_INS5_IJSG_SH_EEENS5_IJSH_SB_EEEEEEEvNS4_8identityES12_S1B_vS1C_EENS_8epilogue10collective6detail29Sm90TmaWarpSpecializedAdapterINS1F_15DefaultEpilogueISJ_SK_SK_NS1E_6thread17LinearCombinationISJ_Li1EffLNS1J_9ScaleType4KindE0ELNS_15FloatRoundStyleE2ESJ_EENS1_15EpilogueDefaultEEEEEvvEEEEvNT_6ParamsE)
        /*03b0*/ 	.short	0x0210
        /*03b2*/ 	.short	0x0470


	//----- nvinfo : EIATTR_SW_WAR
	.align		4
.L_36:
        /*03b4*/ 	.byte	0x04, 0x36
        /*03b6*/ 	.short	(.L_38 - .L_37)
.L_37:
        /*03b8*/ 	.word	0x00000008
.L_38:


//--------------------- .nv.callgraph             --------------------------
	.section	.nv.callgraph,"",@"SHT_CUDA_CALLGRAPH"
	.align	4
	.sectionentsize	8
	.align		4
        /*0000*/ 	.word	0x00000000
	.align		4
        /*0004*/ 	.word	0xffffffff
	.align		4
        /*0008*/ 	.word	0x00000000
	.align		4
        /*000c*/ 	.word	0xfffffffe
	.align		4
        /*0010*/ 	.word	0x00000000
	.align		4
        /*0014*/ 	.word	0xfffffffd
	.align		4
        /*0018*/ 	.word	0x00000000
	.align		4
        /*001c*/ 	.word	0xfffffffc


//--------------------- .nv.constant4             --------------------------
	.section	.nv.constant4,"a",@progbits
	.align	8
	.align		8
.nv.constant4:
        /*0000*/ 	.dword	_ZN39_INTERNAL_3a4bd60c_4_k_cu_08185cc8_88084cuda3std3__45__cpo5beginE
	.align		8
        /*0008*/ 	.dword	_ZN39_INTERNAL_3a4bd60c_4_k_cu_08185cc8_88084cuda3std3__45__cpo3endE
	.align		8
        /*0010*/ 	.dword	_ZN39_INTERNAL_3a4bd60c_4_k_cu_08185cc8_88084cuda3std3__45__cpo6cbeginE
	.align		8
        /*0018*/ 	.dword	_ZN39_INTERNAL_3a4bd60c_4_k_cu_08185cc8_88084cuda3std3__45__cpo4cendE
	.align		8
        /*0020*/ 	.dword	_ZN39_INTERNAL_3a4bd60c_4_k_cu_08185cc8_88084cuda3std3__441_GLOBAL__N__3a4bd60c_4_k_cu_08185cc8_88086ignoreE
	.align		8
        /*0028*/ 	.dword	_ZN39_INTERNAL_3a4bd60c_4_k_cu_08185cc8_88084cuda3std3__419piecewise_constructE
	.align		8
        /*0030*/ 	.dword	_ZN39_INTERNAL_3a4bd60c_4_k_cu_08185cc8_88084cuda3std3__48in_placeE
	.align		8
        /*0038*/ 	.dword	_ZN39_INTERNAL_3a4bd60c_4_k_cu_08185cc8_88084cuda3std6ranges3__45__cpo4swapE
	.align		8
        /*0040*/ 	.dword	_ZN39_INTERNAL_3a4bd60c_4_k_cu_08185cc8_88084cuda3std6ranges3__45__cpo9iter_moveE
	.align		8
        /*0048*/ 	.dword	_ZN39_INTERNAL_3a4bd60c_4_k_cu_08185cc8_88084cute7productE
	.align		8
        /*0050*/ 	.dword	_ZN39_INTERNAL_3a4bd60c_4_k_cu_08185cc8_88084cute1_E


//--------------------- .text._ZN7cutlass13device_kernelINS_4gemm6kernel13GemmUniversalIN4cute5tupleIJiiiiEEENS1_10collective13CollectiveMmaINS1_37MainloopSm90TmaGmmaWarpSpecializedFP8ILi9ENS5_IJNS4_1CILi1EEESB_SB_EEENS1_35KernelTmaWarpSpecializedCooperativeEEENS5_IJNSA_ILi384EEENSA_ILi8EEENSA_ILi64EEEEEENS_12float_e4m3_tENS5_IJlSB_lEEESJ_SK_NS4_8TiledMMAINS4_8MMA_AtomIJNS4_4SM904GMMA29MMA_64x8x32_F32E4M3E4M3_SS_TNILNSO_7ScaleInE1ELSQ_1EEEEEENS4_6LayoutINS5_IJNSA_ILi2EEESB_SB_EEENS5_IJSB_NSA_ILi0EEESW_EEEEENS5_IJNS4_10UnderscoreESZ_SZ_EEEEENS4_13SM90_TMA_LOADENS4_14ComposedLayoutINS4_7SwizzleILi2ELi4ELi3EEENS4_18smem_ptr_flag_bitsILi8EEENST_INS5_IJSG_SH_EEENS5_IJSH_SB_EEEEEEEvNS4_8identityES12_S1B_vS1C_EENS_8epilogue10collective6detail29Sm90TmaWarpSpecializedAdapterINS1F_15DefaultEpilogueISJ_SK_SK_NS1E_6thread17LinearCombinationISJ_Li1EffLNS1J_9ScaleType4KindE0ELNS_15FloatRoundStyleE2ESJ_EENS1_15EpilogueDefaultEEEEEvvEEEEvNT_6ParamsE --------------------------
	.section	.text._ZN7cutlass13device_kernelINS_4gemm6kernel13GemmUniversalIN4cute5tupleIJiiiiEEENS1_10collective13CollectiveMmaINS1_37MainloopSm90TmaGmmaWarpSpecializedFP8ILi9ENS5_IJNS4_1CILi1EEESB_SB_EEENS1_35KernelTmaWarpSpecializedCooperativeEEENS5_IJNSA_ILi384EEENSA_ILi8EEENSA_ILi64EEEEEENS_12float_e4m3_tENS5_IJlSB_lEEESJ_SK_NS4_8TiledMMAINS4_8MMA_AtomIJNS4_4SM904GMMA29MMA_64x8x32_F32E4M3E4M3_SS_TNILNSO_7ScaleInE1ELSQ_1EEEEEENS4_6LayoutINS5_IJNSA_ILi2EEESB_SB_EEENS5_IJSB_NSA_ILi0EEESW_EEEEENS5_IJNS4_10UnderscoreESZ_SZ_EEEEENS4_13SM90_TMA_LOADENS4_14ComposedLayoutINS4_7SwizzleILi2ELi4ELi3EEENS4_18smem_ptr_flag_bitsILi8EEENST_INS5_IJSG_SH_EEENS5_IJSH_SB_EEEEEEEvNS4_8identityES12_S1B_vS1C_EENS_8epilogue10collective6detail29Sm90TmaWarpSpecializedAdapterINS1F_15DefaultEpilogueISJ_SK_SK_NS1E_6thread17LinearCombinationISJ_Li1EffLNS1J_9ScaleType4KindE0ELNS_15FloatRoundStyleE2ESJ_EENS1_15EpilogueDefaultEEEEEvvEEEEvNT_6ParamsE,"ax",@progbits
	.align	128
.text._ZN7cutlass13device_kernelINS_4gemm6kernel13GemmUniversalIN4cute5tupleIJiiiiEEENS1_10collective13CollectiveMmaINS1_37MainloopSm90TmaGmmaWarpSpecializedFP8ILi9ENS5_IJNS4_1CILi1EEESB_SB_EEENS1_35KernelTmaWarpSpecializedCooperativeEEENS5_IJNSA_ILi384EEENSA_ILi8EEENSA_ILi64EEEEEENS_12float_e4m3_tENS5_IJlSB_lEEESJ_SK_NS4_8TiledMMAINS4_8MMA_AtomIJNS4_4SM904GMMA29MMA_64x8x32_F32E4M3E4M3_SS_TNILNSO_7ScaleInE1ELSQ_1EEEEEENS4_6LayoutINS5_IJNSA_ILi2EEESB_SB_EEENS5_IJSB_NSA_ILi0EEESW_EEEEENS5_IJNS4_10UnderscoreESZ_SZ_EEEEENS4_13SM90_TMA_LOADENS4_14ComposedLayoutINS4_7SwizzleILi2ELi4ELi3EEENS4_18smem_ptr_flag_bitsILi8EEENST_INS5_IJSG_SH_EEENS5_IJSH_SB_EEEEEEEvNS4_8identityES12_S1B_vS1C_EENS_8epilogue10collective6detail29Sm90TmaWarpSpecializedAdapterINS1F_15DefaultEpilogueISJ_SK_SK_NS1E_6thread17LinearCombinationISJ_Li1EffLNS1J_9ScaleType4KindE0ELNS_15FloatRoundStyleE2ESJ_EENS1_15EpilogueDefaultEEEEEvvEEEEvNT_6ParamsE:
        .type           _ZN7cutlass13device_kernelINS_4gemm6kernel13GemmUniversalIN4cute5tupleIJiiiiEEENS1_10collective13CollectiveMmaINS1_37MainloopSm90TmaGmmaWarpSpecializedFP8ILi9ENS5_IJNS4_1CILi1EEESB_SB_EEENS1_35KernelTmaWarpSpecializedCooperativeEEENS5_IJNSA_ILi384EEENSA_ILi8EEENSA_ILi64EEEEEENS_12float_e4m3_tENS5_IJlSB_lEEESJ_SK_NS4_8TiledMMAINS4_8MMA_AtomIJNS4_4SM904GMMA29MMA_64x8x32_F32E4M3E4M3_SS_TNILNSO_7ScaleInE1ELSQ_1EEEEEENS4_6LayoutINS5_IJNSA_ILi2EEESB_SB_EEENS5_IJSB_NSA_ILi0EEESW_EEEEENS5_IJNS4_10UnderscoreESZ_SZ_EEEEENS4_13SM90_TMA_LOADENS4_14ComposedLayoutINS4_7SwizzleILi2ELi4ELi3EEENS4_18smem_ptr_flag_bitsILi8EEENST_INS5_IJSG_SH_EEENS5_IJSH_SB_EEEEEEEvNS4_8identityES12_S1B_vS1C_EENS_8epilogue10collective6detail29Sm90TmaWarpSpecializedAdapterINS1F_15DefaultEpilogueISJ_SK_SK_NS1E_6thread17LinearCombinationISJ_Li1EffLNS1J_9ScaleType4KindE0ELNS_15FloatRoundStyleE2ESJ_EENS1_15EpilogueDefaultEEEEEvvEEEEvNT_6ParamsE,@function
        .size           _ZN7cutlass13device_kernelINS_4gemm6kernel13GemmUniversalIN4cute5tupleIJiiiiEEENS1_10collective13CollectiveMmaINS1_37MainloopSm90TmaGmmaWarpSpecializedFP8ILi9ENS5_IJNS4_1CILi1EEESB_SB_EEENS1_35KernelTmaWarpSpecializedCooperativeEEENS5_IJNSA_ILi384EEENSA_ILi8EEENSA_ILi64EEEEEENS_12float_e4m3_tENS5_IJlSB_lEEESJ_SK_NS4_8TiledMMAINS4_8MMA_AtomIJNS4_4SM904GMMA29MMA_64x8x32_F32E4M3E4M3_SS_TNILNSO_7ScaleInE1ELSQ_1EEEEEENS4_6LayoutINS5_IJNSA_ILi2EEESB_SB_EEENS5_IJSB_NSA_ILi0EEESW_EEEEENS5_IJNS4_10UnderscoreESZ_SZ_EEEEENS4_13SM90_TMA_LOADENS4_14ComposedLayoutINS4_7SwizzleILi2ELi4ELi3EEENS4_18smem_ptr_flag_bitsILi8EEENST_INS5_IJSG_SH_EEENS5_IJSH_SB_EEEEEEEvNS4_8identityES12_S1B_vS1C_EENS_8epilogue10collective6detail29Sm90TmaWarpSpecializedAdapterINS1F_15DefaultEpilogueISJ_SK_SK_NS1E_6thread17LinearCombinationISJ_Li1EffLNS1J_9ScaleType4KindE0ELNS_15FloatRoundStyleE2ESJ_EENS1_15EpilogueDefaultEEEEEvvEEEEvNT_6ParamsE,(.L_x_86 - _ZN7cutlass13device_kernelINS_4gemm6kernel13GemmUniversalIN4cute5tupleIJiiiiEEENS1_10collective13CollectiveMmaINS1_37MainloopSm90TmaGmmaWarpSpecializedFP8ILi9ENS5_IJNS4_1CILi1EEESB_SB_EEENS1_35KernelTmaWarpSpecializedCooperativeEEENS5_IJNSA_ILi384EEENSA_ILi8EEENSA_ILi64EEEEEENS_12float_e4m3_tENS5_IJlSB_lEEESJ_SK_NS4_8TiledMMAINS4_8MMA_AtomIJNS4_4SM904GMMA29MMA_64x8x32_F32E4M3E4M3_SS_TNILNSO_7ScaleInE1ELSQ_1EEEEEENS4_6LayoutINS5_IJNSA_ILi2EEESB_SB_EEENS5_IJSB_NSA_ILi0EEESW_EEEEENS5_IJNS4_10UnderscoreESZ_SZ_EEEEENS4_13SM90_TMA_LOADENS4_14ComposedLayoutINS4_7SwizzleILi2ELi4ELi3EEENS4_18smem_ptr_flag_bitsILi8EEENST_INS5_IJSG_SH_EEENS5_IJSH_SB_EEEEEEEvNS4_8identityES12_S1B_vS1C_EENS_8epilogue10collective6detail29Sm90TmaWarpSpecializedAdapterINS1F_15DefaultEpilogueISJ_SK_SK_NS1E_6thread17LinearCombinationISJ_Li1EffLNS1J_9ScaleType4KindE0ELNS_15FloatRoundStyleE2ESJ_EENS1_15EpilogueDefaultEEEEEvvEEEEvNT_6ParamsE)
        .other          _ZN7cutlass13device_kernelINS_4gemm6kernel13GemmUniversalIN4cute5tupleIJiiiiEEENS1_10collective13CollectiveMmaINS1_37MainloopSm90TmaGmmaWarpSpecializedFP8ILi9ENS5_IJNS4_1CILi1EEESB_SB_EEENS1_35KernelTmaWarpSpecializedCooperativeEEENS5_IJNSA_ILi384EEENSA_ILi8EEENSA_ILi64EEEEEENS_12float_e4m3_tENS5_IJlSB_lEEESJ_SK_NS4_8TiledMMAINS4_8MMA_AtomIJNS4_4SM904GMMA29MMA_64x8x32_F32E4M3E4M3_SS_TNILNSO_7ScaleInE1ELSQ_1EEEEEENS4_6LayoutINS5_IJNSA_ILi2EEESB_SB_EEENS5_IJSB_NSA_ILi0EEESW_EEEEENS5_IJNS4_10UnderscoreESZ_SZ_EEEEENS4_13SM90_TMA_LOADENS4_14ComposedLayoutINS4_7SwizzleILi2ELi4ELi3EEENS4_18smem_ptr_flag_bitsILi8EEENST_INS5_IJSG_SH_EEENS5_IJSH_SB_EEEEEEEvNS4_8identityES12_S1B_vS1C_EENS_8epilogue10collective6detail29Sm90TmaWarpSpecializedAdapterINS1F_15DefaultEpilogueISJ_SK_SK_NS1E_6thread17LinearCombinationISJ_Li1EffLNS1J_9ScaleType4KindE0ELNS_15FloatRoundStyleE2ESJ_EENS1_15EpilogueDefaultEEEEEvvEEEEvNT_6ParamsE,@"STO_CUDA_ENTRY STV_DEFAULT"
_ZN7cutlass13device_kernelINS_4gemm6kernel13GemmUniversalIN4cute5tupleIJiiiiEEENS1_10collective13CollectiveMmaINS1_37MainloopSm90TmaGmmaWarpSpecializedFP8ILi9ENS5_IJNS4_1CILi1EEESB_SB_EEENS1_35KernelTmaWarpSpecializedCooperativeEEENS5_IJNSA_ILi384EEENSA_ILi8EEENSA_ILi64EEEEEENS_12float_e4m3_tENS5_IJlSB_lEEESJ_SK_NS4_8TiledMMAINS4_8MMA_AtomIJNS4_4SM904GMMA29MMA_64x8x32_F32E4M3E4M3_SS_TNILNSO_7ScaleInE1ELSQ_1EEEEEENS4_6LayoutINS5_IJNSA_ILi2EEESB_SB_EEENS5_IJSB_NSA_ILi0EEESW_EEEEENS5_IJNS4_10UnderscoreESZ_SZ_EEEEENS4_13SM90_TMA_LOADENS4_14ComposedLayoutINS4_7SwizzleILi2ELi4ELi3EEENS4_18smem_ptr_flag_bitsILi8EEENST_INS5_IJSG_SH_EEENS5_IJSH_SB_EEEEEEEvNS4_8identityES12_S1B_vS1C_EENS_8epilogue10collective6detail29Sm90TmaWarpSpecializedAdapterINS1F_15DefaultEpilogueISJ_SK_SK_NS1E_6thread17LinearCombinationISJ_Li1EffLNS1J_9ScaleType4KindE0ELNS_15FloatRoundStyleE2ESJ_EENS1_15EpilogueDefaultEEEEEvvEEEEvNT_6ParamsE:
[----:B------:R-:W-:Y:S01]  /*0000*/  LDC R1, c[0x0][0x28] ;  /* 0x00000a00ff017b82 */ /* 0x000fe20000000800 */
[----:B------:R-:W0:Y:S01]  /*0010*/  S2R R2, SR_TID.X ;  /* 0x0000000000027919 */ /* 0x000e220000002100 */
[----:B------:R-:W-:Y:S01]  /*0020*/  ELECT P0, URZ, PT ;  /* 0x00000000003f782f */ /* 0x000fe20003800000 */
[----:B------:R-:W-:Y:S01]  /*0030*/  BSSY B0, `(.L_x_0) ;  /* 0x000000f000007945 */ /* 0x000fe20003800000 */
[--C-:B0-----:R-:W-:Y:S02]  /*0040*/  SHF.R.U32.HI R0, RZ, 0x5, R2.reuse ;  /* 0x00000005ff007819 */ /* 0x101fe40000011602 */
[----:B------:R-:W-:-:S03]  /*0050*/  SHF.R.U32.HI R16, RZ, 0x7, R2 ;  /* 0x00000007ff107819 */ /* 0x000fc60000011602 */
[----:B------:R-:W0:Y:S04]  /*0060*/  SHFL.IDX PT, R4, R0, RZ, 0x1f ;  /* 0x00001fff00047589 */ /* 0x000e2800000e0000 */
[----:B------:R1:W2:Y:S01]  /*0070*/  SHFL.IDX PT, R12, R16, RZ, 0x1f ;  /* 0x00001fff100c7589 */ /* 0x0002a200000e0000 */
[----:B0-----:R-:W-:-:S13]  /*0080*/  ISETP.NE.OR P0, PT, R4, RZ, !P0 ;  /* 0x000000ff0400720c */ /* 0x001fda0004705670 */
[----:B-12---:R-:W-:Y:S05]  /*0090*/  @P0 BRA `(.L_x_1) ;  /* 0x0000000000200947 */ /* 0x006fea0003800000 */
[----:B------:R-:W-:Y:S02]  /*00a0*/  ULDC.64 UR4, c[0x0][0x198] ;  /* 0x0000660000047ab9 */ /* 0x000fe40000000a00 */
[----:B------:R-:W-:Y:S02]  /*00b0*/  UIADD3 UR6, UP0, UR4, 0xf0, URZ ;  /* 0x000000f004067890 */ /* 0x000fe4000ff1e03f */
[----:B------:R-:W-:Y:S02]  /*00c0*/  UIADD3 UR4, UP1, UR4, 0x1f0, URZ ;  /* 0x000001f004047890 */ /* 0x000fe4000ff3e03f */
[----:B------:R-:W-:Y:S02]  /*00d0*/  UIADD3.X UR7, URZ, UR5, URZ, UP0, !UPT ;  /* 0x000000053f077290 */ /* 0x000fe400087fe43f */
[----:B------:R-:W-:-:S07]  /*00e0*/  UIADD3.X UR5, URZ, UR5, URZ, UP1, !UPT ;  /* 0x000000053f057290 */ /* 0x000fce0008ffe43f */
[----:B------:R0:W-:Y:S02]  /*00f0*/  UTMACCTL.PF [UR6] ;  /* 0x00000000060079b9 */ /* 0x0001e40008040000 */
[----:B------:R0:W-:Y:S02]  /*0100*/  UTMACCTL.PF [UR4] ;  /* 0x00000000040079b9 */ /* 0x0001e40008040000 */
[----:B0-----:R-:W-:Y:S01]  /*0110*/  NOP ;  /* 0x0000000000007918 */ /* 0x001fe20000000000 */
.L_x_1:
[----:B------:R-:W-:Y:S05]  /*0120*/  BSYNC B0 ;  /* 0x0000000000007941 */ /* 0x000fea0003800000 */
.L_x_0:
[----:B------:R-:W0:Y:S02]  /*0130*/  SHFL.IDX PT, R3, R0, RZ, 0x1f ;  /* 0x00001fff00037589 */ /* 0x000e2400000e0000 */
[----:B0-----:R-:W-:-:S13]  /*0140*/  ISETP.NE.AND P0, PT, R3, RZ, PT ;  /* 0x000000ff0300720c */ /* 0x001fda0003f05270 */
[----:B------:R-:W-:Y:S05]  /*0150*/  @P0 BRA `(.L_x_2) ;  /* 0x00000000008c0947 */ /* 0x000fea0003800000 */
[----:B------:R-:W-:Y:S01]  /*0160*/  ELECT P0, URZ, PT ;  /* 0x00000000003f782f */ /* 0x000fe20003800000 */
[----:B------:R-:W-:-:S12]  /*0170*/  BSSY B0, `(.L_x_2) ;  /* 0x0000021000007945 */ /* 0x000fd80003800000 */
[----:B------:R-:W-:Y:S05]  /*0180*/  @!P0 BRA `(.L_x_3) ;  /* 0x00000000007c8947 */ /* 0x000fea0003800000 */
[----:B------:R-:W0:Y:S01]  /*0190*/  S2UR UR8, SR_CgaCtaId ;  /* 0x00000000000879c3 */ /* 0x000e220000008800 */
[----:B------:R-:W-:Y:S01]  /*01a0*/  UMOV UR4, 0x400 ;  /* 0x0000040000047882 */ /* 0x000fe20000000000 */
[----:B------:R-:W-:Y:S01]  /*01b0*/  UMOV UR5, 0x1 ;  /* 0x0000000100057882 */ /* 0x000fe20000000000 */
[----:B------:R-:W-:Y:S02]  /*01c0*/  UMOV UR6, 0x100 ;  /* 0x0000010000067882 */ /* 0x000fe40000000000 */
[----:B------:R-:W-:-:S04]  /*01d0*/  UIADD3 UR6, -UR6, 0x100000, URZ ;  /* 0x0010000006067890 */ /* 0x000fc8000fffe13f */
[----:B------:R-:W-:Y:S02]  /*01e0*/  USHF.L.U32 UR7, UR6, 0xb, URZ ;  /* 0x0000000b06077899 */ /* 0x000fe4000800063f */
[----:B------:R-:W-:Y:S02]  /*01f0*/  USHF.L.U32 UR6, UR6, 0x1, URZ ;  /* 0x0000000106067899 */ /* 0x000fe4000800063f */
[----:B0-----:R-:W-:Y:S02]  /*0200*/  ULEA UR8, UR8, UR4, 0x18 ;  /* 0x0000000408087291 */ /* 0x001fe4000f8ec03f */
[----:B------:R-:W-:-:S04]  /*0210*/  UIADD3 UR4, -UR5, 0x100000, URZ ;  /* 0x0010000005047890 */ /* 0x000fc8000fffe13f */
[----:B------:R-:W-:Y:S02]  /*0220*/  USHF.L.U32 UR5, UR4, 0xb, URZ ;  /* 0x0000000b04057899 */ /* 0x000fe4000800063f */
[----:B------:R-:W-:Y:S01]  /*0230*/  USHF.L.U32 UR4, UR4, 0x1, URZ ;  /* 0x0000000104047899 */ /* 0x000fe2000800063f */
[----:B------:R-:W0:Y:S11]  /*0240*/  FENCE.VIEW.ASYNC.S ;  /* 0x00000000000073c6 */ /* 0x000e360000000000 */
[----:B0-----:R0:W1:Y:S01]  /*0250*/  SYNCS.EXCH.64 URZ, [UR8], UR4 ;  /* 0x00000004083f75b2 */ /* 0x0010620008000100 */
[----:B------:R0:W2:Y:S01]  /*0260*/  SYNCS.EXCH.64 URZ, [UR8+0x48], UR6 ;  /* 0x00004806083f75b2 */ /* 0x0000a20008000100 */
[----:B------:R0:W3:Y:S01]  /*0270*/  SYNCS.EXCH.64 URZ, [UR8+0x8], UR4 ;  /* 0x00000804083f75b2 */ /* 0x0000e20008000100 */
[----:B------:R0:W4:Y:S01]  /*0280*/  SYNCS.EXCH.64 URZ, [UR8+0x50], UR6 ;  /* 0x00005006083f75b2 */ /* 0x0001220008000100 */
[----:B------:R0:W0:Y:S01]  /*0290*/  SYNCS.EXCH.64 URZ, [UR8+0x10], UR4 ;  /* 0x00001004083f75b2 */ /* 0x0000220008000100 */
        /* <DEDUP_REMOVED lines=13> */
[----:B------:R-:W-:Y:S01]  /*0370*/  NOP ;  /* 0x0000000000007918 */ /* 0x000fe20000000000 */
.L_x_3:
[----:B0-----:R-:W-:Y:S05]  /*0380*/  BSYNC B0 ;  /* 0x0000000000007941 */ /* 0x001fea0003800000 */
.L_x_2:
[----:B------:R-:W0:Y:S01]  /*0390*/  SHFL.IDX PT, R0, R0, RZ, 0x1f ;  /* 0x00001fff00007589 */ /* 0x000e2200000e0000 */
[----:B------:R-:W-:Y:S01]  /*03a0*/  ELECT P0, URZ, PT ;  /* 0x00000000003f782f */ /* 0x000fe20003800000 */
[----:B------:R-:W5:Y:S01]  /*03b0*/  LDC R3, c[0x0][0x65c] ;  /* 0x00019700ff037b82 */ /* 0x000f620000000800 */
[----:B------:R-:W-:Y:S01]  /*03c0*/  UMOV UR4, 0x20 ;  /* 0x0000002000047882 */ /* 0x000fe20000000000 */
[----:B------:R-:W1:Y:S01]  /*03d0*/  S2R R5, SR_CTAID.Y ;  /* 0x0000000000057919 */ /* 0x000e620000002600 */
[----:B------:R-:W-:Y:S01]  /*03e0*/  NOP ;  /* 0x0000000000007918 */ /* 0x000fe20000000000 */
[----:B------:R-:W-:Y:S01]  /*03f0*/  ISETP.NE.AND P2, PT, R12, RZ, PT ;  /* 0x000000ff0c00720c */ /* 0x000fe20003f45270 */
[----:B------:R-:W-:Y:S01]  /*0400*/  NOP ;  /* 0x0000000000007918 */ /* 0x000fe20000000000 */
[----:B------:R-:W2:Y:S01]  /*0410*/  S2R R6, SR_CTAID.X ;  /* 0x0000000000067919 */ /* 0x000ea20000002500 */
[----:B0-----:R-:W-:Y:S02]  /*0420*/  ISETP.NE.OR P0, PT, R0, RZ, !P0 ;  /* 0x000000ff0000720c */ /* 0x001fe40004705670 */
[----:B-----5:R-:W-:-:S02]  /*0430*/  ISETP.NE.AND P3, PT, R3, 0x1, PT ;  /* 0x000000010300780c */ /* 0x020fc40003f65270 */
[----:B------:R-:W-:-:S04]  /*0440*/  SHF.R.S32.HI R3, RZ, 0x1f, R4 ;  /* 0x0000001fff037819 */ /* 0x000fc80000011404 */
[----:B------:R-:W-:-:S04]  /*0450*/  LEA.HI R3, R3, R4, RZ, 0x2 ;  /* 0x0000000403037211 */ /* 0x000fc800078f10ff */
[----:B------:R-:W-:Y:S01]  /*0460*/  LOP3.LUT R3, R3, 0xfffffffc, RZ, 0xc0, !PT ;  /* 0xfffffffc03037812 */ /* 0x000fe200078ec0ff */
[----:B------:R-:W-:Y:S01]  /*0470*/  VOTEU.ALL UP0, P0 ;  /* 0x00000000003f7886 */ /* 0x000fe20000000000 */
[----:B------:R-:W-:Y:S01]  /*0480*/  VOTEU.ALL UP1, P0 ;  /* 0x00000000003f7886 */ /* 0x000fe20000020000 */
[----:B------:R-:W2:Y:S01]  /*0490*/  @P3 LDC R7, c[0x0][0x10] ;  /* 0x00000400ff073b82 */ /* 0x000ea20000000800 */
[----:B-1----:R-:W-:Y:S02]  /*04a0*/  @P3 IMAD.MOV.U32 R8, RZ, RZ, R5 ;  /* 0x000000ffff083224 */ /* 0x002fe400078e0005 */
[----:B------:R-:W-:Y:S01]  /*04b0*/  @!UP0 UMOV UR6, 0x400 ;  /* 0x0000040000068882 */ /* 0x000fe20000000000 */
[----:B------:R-:W-:-:S04]  /*04c0*/  @!UP0 UIADD3 UR4, -UR4, 0x100000, URZ ;  /* 0x0010000004048890 */ /* 0x000fc8000fffe13f */
[----:B------:R-:W-:Y:S02]  /*04d0*/  @!UP0 USHF.L.U32 UR5, UR4, 0xb, URZ ;  /* 0x0000000b04058899 */ /* 0x000fe4000800063f */
[----:B------:R-:W-:Y:S01]  /*04e0*/  @!UP0 USHF.L.U32 UR4, UR4, 0x1, URZ ;  /* 0x0000000104048899 */ /* 0x000fe2000800063f */
[----:B------:R-:W-:Y:S02]  /*04f0*/  IMAD.IADD R4, R4, 0x1, -R3 ;  /* 0x0000000104047824 */ /* 0x000fe400078e0a03 */
[----:B------:R-:W-:Y:S01]  /*0500*/  @P3 IMAD.MOV.U32 R9, RZ, RZ, RZ ;  /* 0x000000ffff093224 */ /* 0x000fe200078e00ff */
[----:B------:R-:W0:Y:S01]  /*0510*/  @!UP0 S2UR UR7, SR_CgaCtaId ;  /* 0x00000000000789c3 */ /* 0x000e220000008800 */
[----:B------:R-:W-:Y:S01]  /*0520*/  @P3 IMAD.MOV.U32 R3, RZ, RZ, RZ ;  /* 0x000000ffff033224 */ /* 0x000fe200078e00ff */
[----:B------:R-:W-:-:S06]  /*0530*/  ISETP.NE.AND P1, PT, R4, 0x3, PT ;  /* 0x000000030400780c */ /* 0x000fcc0003f25270 */
[----:B------:R-:W1:Y:S01]  /*0540*/  @!P3 LDC R10, c[0x0][0xc] ;  /* 0x00000300ff0abb82 */ /* 0x000e620000000800 */
[----:B--2---:R-:W-:-:S04]  /*0550*/  @P3 IMAD.WIDE.U32 R8, R6, R7, R8 ;  /* 0x0000000706083225 */ /* 0x004fc800078e0008 */
[----:B------:R-:W-:Y:S02]  /*0560*/  IMAD.MOV.U32 R7, RZ, RZ, RZ ;  /* 0x000000ffff077224 */ /* 0x000fe400078e00ff */
[----:B------:R-:W-:Y:S01]  /*0570*/  @P3 IMAD.IADD R9, R9, 0x1, R3 ;  /* 0x0000000109093824 */ /* 0x000fe200078e0203 */
[----:B------:R-:W-:Y:S01]  /*0580*/  LOP3.LUT R3, R2, 0x7f, RZ, 0xc0, !PT ;  /* 0x0000007f02037812 */ /* 0x000fe200078ec0ff */
[----:B0-----:R-:W-:Y:S01]  /*0590*/  @!UP0 ULEA UR8, UR7, UR6, 0x18 ;  /* 0x0000000607088291 */ /* 0x001fe2000f8ec03f */
[----:B------:R-:W-:Y:S02]  /*05a0*/  VOTEU.ALL UP0, P0 ;  /* 0x00000000003f7886 */ /* 0x000fe40000000000 */
[----:B------:R-:W-:Y:S01]  /*05b0*/  ULDC UR6, c[0x0][0xc] ;  /* 0x0000030000067ab9 */ /* 0x000fe20000000800 */
[----:B------:R-:W-:Y:S01]  /*05c0*/  ISETP.EQ.OR P0, PT, R4, RZ, !P1 ;  /* 0x000000ff0400720c */ /* 0x000fe20004f02670 */
[----:B------:R-:W-:-:S03]  /*05d0*/  ULDC UR7, c[0x0][0x10] ;  /* 0x0000040000077ab9 */ /* 0x000fc60000000800 */
[C---:B------:R-:W-:Y:S01]  /*05e0*/  ISETP.EQ.AND P0, PT, R12.reuse, RZ, P0 ;  /* 0x000000ff0c00720c */ /* 0x040fe20000702270 */
[----:B------:R-:W-:Y:S02]  /*05f0*/  VIADD R12, R12, 0xffffffff ;  /* 0xffffffff0c0c7836 */ /* 0x000fe40000000000 */
[----:B-1----:R-:W-:Y:S01]  /*0600*/  @!P3 IMAD.WIDE.U32 R10, R10, R5, R6 ;  /* 0x000000050a0ab225 */ /* 0x002fe200078e0006 */
[----:B------:R-:W0:Y:S02]  /*0610*/  FENCE.VIEW.ASYNC.S ;  /* 0x00000000000073c6 */ /* 0x000e240000000000 */
[----:B0-----:R-:W3:Y:S01]  /*0620*/  @!UP0 SYNCS.EXCH.64 URZ, [UR8+0xa0], UR4 ;  /* 0x0000a004083f85b2 */ /* 0x001ee20008000100 */
[----:B------:R-:W-:Y:S02]  /*0630*/  SEL R0, RZ, 0x1, !P0 ;  /* 0x00000001ff007807 */ /* 0x000fe40004000000 */
[----:B------:R-:W-:Y:S01]  /*0640*/  ISETP.GE.U32.AND P1, PT, R12, 0x2, PT ;  /* 0x000000020c00780c */ /* 0x000fe20003f26070 */
[----:B------:R-:W-:-:S02]  /*0650*/  @!P3 IMAD.MOV.U32 R8, RZ, RZ, R10 ;  /* 0x000000ffff08b224 */ /* 0x000fc400078e000a */
[----:B------:R-:W-:Y:S01]  /*0660*/  @!P3 IMAD.MOV.U32 R9, RZ, RZ, R11 ;  /* 0x000000ffff09b224 */ /* 0x000fe200078e000b */
[----:B------:R-:W-:Y:S01]  /*0670*/  SEL R0, R0, 0x2, P1 ;  /* 0x0000000200007807 */ /* 0x000fe20000800000 */
[----:B------:R0:W3:Y:S01]  /*0680*/  @!UP1 SYNCS.EXCH.64 URZ, [UR8+0xa8], UR4 ;  /* 0x0000a804083f95b2 */ /* 0x0000e20008000100 */
[----:B------:R-:W-:Y:S01]  /*0690*/  NOP ;  /* 0x0000000000007918 */ /* 0x000fe20000000000 */
[----:B0-----:R-:W-:-:S03]  /*06a0*/  UIMAD.WIDE.U32 UR4, UR6, UR7, URZ ;  /* 0x00000007060472a5 */ /* 0x001fc6000f8e003f */
[----:B------:R-:W-:Y:S02]  /*06b0*/  ULDC UR6, c[0x0][0x14] ;  /* 0x0000050000067ab9 */ /* 0x000fe40000000800 */
[----:B------:R-:W-:Y:S02]  /*06c0*/  UIMAD.WIDE.U32 UR20, UR4, UR6, URZ ;  /* 0x00000006041472a5 */ /* 0x000fe4000f8e003f */
[----:B------:R-:W-:-:S04]  /*06d0*/  UIMAD UR13, UR5, UR6, URZ ;  /* 0x00000006050d72a4 */ /* 0x000fc8000f8e023f */
[----:B------:R-:W-:Y:S01]  /*06e0*/  UIADD3 UR13, UR21, UR13, URZ ;  /* 0x0000000d150d7290 */ /* 0x000fe2000fffe03f */
[----:B---34-:R-:W-:Y:S06]  /*06f0*/  BAR.SYNC.DEFER_BLOCKING 0x0 ;  /* 0x0000000000007b1d */ /* 0x018fec0000010000 */
[----:B------:R-:W-:Y:S05]  /*0700*/  @!P2 BRA `(.L_x_4) ;  /* 0x0000003400eca947 */ /* 0x000fea0003800000 */
[----:B------:R-:W-:-:S13]  /*0710*/  ISETP.GT.U32.AND P0, PT, R12, 0x1, PT ;  /* 0x000000010c00780c */ /* 0x000fda0003f04070 */
[----:B------:R-:W-:Y:S05]  /*0720*/  @P0 EXIT ;  /* 0x000000000000094d */ /* 0x000fea0003800000 */
[----:B------:R-:W-:Y:S01]  /*0730*/  ULDC.64 UR4, c[0x0][0x650] ;  /* 0x0001940000047ab9 */ /* 0x000fe20000000a00 */
[----:B------:R-:W-:Y:S01]  /*0740*/  PRMT R10, RZ, 0x7610, R10 ;  /* 0x00007610ff0a7816 */ /* 0x000fe2000000000a */
[----:B------:R-:W-:Y:S01]  /*0750*/  IMAD.MOV.U32 R26, RZ, RZ, -0x1 ;  /* 0xffffffffff1a7424 */ /* 0x000fe200078e00ff */
[----:B------:R-:W-:Y:S01]  /*0760*/  ISETP.GE.U32.AND P0, PT, R8, UR4, PT ;  /* 0x0000000408007c0c */ /* 0x000fe2000bf06070 */
[----:B------:R-:W-:Y:S02]  /*0770*/  IMAD.MOV.U32 R41, RZ, RZ, -0x1 ;  /* 0xffffffffff297424 */ /* 0x000fe400078e00ff */
[----:B------:R-:W-:Y:S01]  /*0780*/  IMAD.MOV.U32 R37, RZ, RZ, -0x1 ;  /* 0xffffffffff257424 */ /* 0x000fe200078e00ff */
[----:B------:R-:W-:-:S13]  /*0790*/  ISETP.GE.U32.AND.EX P0, PT, R9, UR5, PT, P0 ;  /* 0x0000000509007c0c */ /* 0x000fda000bf06100 */
[----:B------:R-:W-:Y:S05]  /*07a0*/  @P0 BRA `(.L_x_5) ;  /* 0x0000000400540947 */ /* 0x000fea0003800000 */
[----:B------:R-:W0:Y:S01]  /*07b0*/  LDC.64 R18, c[0x0][0x628] ;  /* 0x00018a00ff127b82 */ /* 0x000e220000000a00 */
[----:B------:R-:W-:Y:S02]  /*07c0*/  IMAD.MOV.U32 R10, RZ, RZ, R8 ;  /* 0x000000ffff0a7224 */ /* 0x000fe400078e0008 */
[----:B------:R-:W-:-:S05]  /*07d0*/  IMAD.MOV.U32 R11, RZ, RZ, R9 ;  /* 0x000000ffff0b7224 */ /* 0x000fca00078e0009 */
[----:B------:R-:W1:Y:S08]  /*07e0*/  LDC R4, c[0x0][0x630] ;  /* 0x00018c00ff047b82 */ /* 0x000e700000000800 */
[----:B------:R-:W2:Y:S01]  /*07f0*/  LDC.64 R20, c[0x0][0x620] ;  /* 0x00018800ff147b82 */ /* 0x000ea20000000a00 */
[----:B0-----:R-:W-:-:S04]  /*0800*/  ISETP.NE.U32.AND P0, PT, R18, RZ, PT ;  /* 0x000000ff1200720c */ /* 0x001fc80003f05070 */
[----:B------:R-:W-:-:S13]  /*0810*/  ISETP.NE.AND.EX P0, PT, R19, RZ, PT, P0 ;  /* 0x000000ff1300720c */ /* 0x000fda0003f05300 */
[----:B-12---:R-:W-:Y:S05]  /*0820*/  @!P0 BRA `(.L_x_6) ;  /* 0x0000000000288947 */ /* 0x006fea0003800000 */
[----:B------:R-:W0:Y:S02]  /*0830*/  LDC R15, c[0x0][0x634] ;  /* 0x00018d00ff0f7b82 */ /* 0x000e240000000800 */
[----:B0-----:R-:W-:-:S05]  /*0840*/  IADD3 R15, P0, R8, R15, RZ ;  /* 0x0000000f080f7210 */ /* 0x001fca0007f1e0ff */
[----:B------:R-:W-:-:S04]  /*0850*/  IMAD.X R17, RZ, RZ, R9, P0 ;  /* 0x000000ffff117224 */ /* 0x000fc800000e0609 */
[----:B------:R-:W-:-:S04]  /*0860*/  IMAD.WIDE.U32 R10, R17, R18, RZ ;  /* 0x00000012110a7225 */ /* 0x000fc800078e00ff */
[----:B------:R-:W-:-:S04]  /*0870*/  IMAD.WIDE.U32 R12, P0, R15, R19, R10 ;  /* 0x000000130f0c7225 */ /* 0x000fc8000780000a */
[----:B------:R-:W-:-:S04]  /*0880*/  IMAD.WIDE.U32 R10, R15, R18, RZ ;  /* 0x000000120f0a7225 */ /* 0x000fc800078e00ff */
[----:B------:R-:W-:Y:S01]  /*0890*/  IMAD.X R15, RZ, RZ, RZ, P0 ;  /* 0x000000ffff0f7224 */ /* 0x000fe200000e06ff */
[----:B------:R-:W-:Y:S01]  /*08a0*/  IADD3 RZ, P0, R11, R12, RZ ;  /* 0x0000000c0bff7210 */ /* 0x000fe20007f1e0ff */
[----:B------:R-:W-:-:S04]  /*08b0*/  IMAD.MOV.U32 R14, RZ, RZ, R13 ;  /* 0x000000ffff0e7224 */ /* 0x000fc800078e000d */
[----:B------:R-:W-:-:S08]  /*08c0*/  IMAD.WIDE.U32.X R10, R17, R19, R14, P0 ;  /* 0x00000013110a7225 */ /* 0x000fd000000e040e */
.L_x_6:
[-CC-:B------:R-:W-:Y:S01]  /*08d0*/  SHF.R.U64 R37, R10, R4.reuse, R11.reuse ;  /* 0x000000040a257219 */ /* 0x180fe2000000120b */
[----:B------:R-:W0:Y:S01]  /*08e0*/  LDC R14, c[0x0][0x618] ;  /* 0x00018600ff0e7b82 */ /* 0x000e220000000800 */
[----:B------:R-:W-:Y:S01]  /*08f0*/  SHF.R.U32.HI R7, RZ, R4, R11 ;  /* 0x00000004ff077219 */ /* 0x000fe2000001160b */
[----:B------:R-:W-:Y:S01]  /*0900*/  ULDC UR4, c[0x0][0x150] ;  /* 0x0000540000047ab9 */ /* 0x000fe20000000800 */
[----:B------:R-:W-:Y:S02]  /*0910*/  IADD3 R13, P0, RZ, -R37, RZ ;  /* 0x80000025ff0d7210 */ /* 0x000fe40007f1e0ff */
[----:B------:R-:W-:-:S03]  /*0920*/  I2FP.F32.U32 R4, R6 ;  /* 0x0000000600047245 */ /* 0x000fc60000201000 */
[----:B------:R-:W1:Y:S01]  /*0930*/  LDC.64 R28, c[0x0][0x640] ;  /* 0x00019000ff1c7b82 */ /* 0x000e620000000a00 */
[----:B------:R-:W-:Y:S02]  /*0940*/  IMAD.X R15, RZ, RZ, ~R7, P0 ;  /* 0x000000ffff0f7224 */ /* 0x000fe400000e0e07 */
[----:B------:R-:W-:Y:S01]  /*0950*/  FMUL R4, R4, UR4 ;  /* 0x0000000404047c20 */ /* 0x000fe20008400000 */
[----:B------:R-:W-:Y:S01]  /*0960*/  IMAD.WIDE.U32 R10, R13, R20, R8 ;  /* 0x000000140d0a7225 */ /* 0x000fe200078e0008 */
[----:B------:R-:W-:-:S03]  /*0970*/  ULDC UR4, c[0x0][0x154] ;  /* 0x0000550000047ab9 */ /* 0x000fc60000000800 */
[----:B------:R-:W-:Y:S01]  /*0980*/  IMAD R12, R15, R20, RZ ;  /* 0x000000140f0c7224 */ /* 0x000fe200078e02ff */
[----:B------:R-:W2:Y:S01]  /*0990*/  LDC R7, c[0x0][0x144] ;  /* 0x00005100ff077b82 */ /* 0x000ea20000000800 */
[----:B------:R-:W3:Y:S02]  /*09a0*/  F2I.U32.TRUNC.NTZ R4, R4 ;  /* 0x0000000400047305 */ /* 0x000ee4000020f000 */
[----:B------:R-:W-:-:S04]  /*09b0*/  IMAD R13, R13, R21, R12 ;  /* 0x000000150d0d7224 */ /* 0x000fc800078e020c */
[----:B------:R-:W-:Y:S01]  /*09c0*/  IMAD.IADD R11, R11, 0x1, R13 ;  /* 0x000000010b0b7824 */ /* 0x000fe200078e020d */
[----:B------:R-:W4:Y:S01]  /*09d0*/  LDC R22, c[0x0][0x608] ;  /* 0x00018200ff167b82 */ /* 0x000f220000000800 */
[----:B------:R-:W-:-:S03]  /*09e0*/  IMAD.MOV.U32 R13, RZ, RZ, -0x1 ;  /* 0xffffffffff0d7424 */ /* 0x000fc600078e00ff */
[-CC-:B0-----:R-:W-:Y:S02]  /*09f0*/  SHF.R.U64 R20, R10, R14.reuse, R11.reuse ;  /* 0x0000000e0a147219 */ /* 0x181fe4000000120b */
[----:B------:R-:W-:Y:S02]  /*0a00*/  I2FP.F32.U32 R10, R5 ;  /* 0x00000005000a7245 */ /* 0x000fe40000201000 */
[----:B------:R-:W0:Y:S01]  /*0a10*/  LDC R26, c[0x0][0x658] ;  /* 0x00019600ff1a7b82 */ /* 0x000e220000000800 */
[----:B-1----:R-:W-:Y:S01]  /*0a20*/  ISETP.NE.U32.AND P0, PT, R28, RZ, PT ;  /* 0x000000ff1c00720c */ /* 0x002fe20003f05070 */
[----:B---3--:R-:W-:Y:S02]  /*0a30*/  IMAD.MOV R12, RZ, RZ, -R4 ;  /* 0x000000ffff0c7224 */ /* 0x008fe400078e0a04 */
[----:B------:R-:W-:Y:S01]  /*0a40*/  FMUL R10, R10, UR4 ;  /* 0x000000040a0a7c20 */ /* 0x000fe20008400000 */
[----:B------:R-:W-:Y:S02]  /*0a50*/  SHF.R.U32.HI R11, RZ, R14, R11 ;  /* 0x0000000eff0b7219 */ /* 0x000fe4000001160b */
[----:B------:R-:W-:Y:S01]  /*0a60*/  ISETP.NE.AND.EX P0, PT, R29, RZ, PT, P0 ;  /* 0x000000ff1d00720c */ /* 0x000fe20003f05300 */
[----:B------:R1:W3:Y:S01]  /*0a70*/  F2I.U32.TRUNC.NTZ R17, R10 ;  /* 0x0000000a00117305 */ /* 0x0002e2000020f000 */
[----:B------:R-:W1:Y:S01]  /*0a80*/  LDC R18, c[0x0][0x148] ;  /* 0x00005200ff127b82 */ /* 0x000e620000000800 */
[----:B--2---:R-:W-:-:S07]  /*0a90*/  IMAD R4, R7, R12, R6 ;  /* 0x0000000c07047224 */ /* 0x004fce00078e0206 */
[----:B------:R-:W2:Y:S01]  /*0aa0*/  LDC R24, c[0x0][0x600] ;  /* 0x00018000ff187b82 */ /* 0x000ea20000000800 */
[-CC-:B----4-:R-:W-:Y:S02]  /*0ab0*/  SHF.R.U64 R30, R20, R22.reuse, R11.reuse ;  /* 0x00000016141e7219 */ /* 0x190fe4000000120b */
[----:B------:R-:W-:Y:S01]  /*0ac0*/  SHF.R.U32.HI R7, RZ, R22, R11 ;  /* 0x00000016ff077219 */ /* 0x000fe2000001160b */
[----:B------:R-:W-:-:S04]  /*0ad0*/  IMAD.MOV.U32 R11, RZ, RZ, 0x1 ;  /* 0x00000001ff0b7424 */ /* 0x000fc800078e00ff */
[----:B------:R-:W4:Y:S01]  /*0ae0*/  LDC R21, c[0x0][0x648] ;  /* 0x00019200ff157b82 */ /* 0x000f220000000800 */
[-C--:B0-----:R-:W-:Y:S02]  /*0af0*/  SHF.L.U32 R6, R13, R26.reuse, RZ ;  /* 0x0000001a0d067219 */ /* 0x081fe400000006ff */
[--C-:B------:R-:W-:Y:S02]  /*0b00*/  SHF.R.U64 R22, R30, R26, R7.reuse ;  /* 0x0000001a1e167219 */ /* 0x100fe40000001207 */
[----:B------:R-:W-:Y:S02]  /*0b10*/  LOP3.LUT R15, RZ, R6, RZ, 0x33, !PT ;  /* 0x00000006ff0f7212 */ /* 0x000fe400078e33ff */
[-C--:B------:R-:W-:Y:S01]  /*0b20*/  SHF.R.U32.HI R7, RZ, R26.reuse, R7 ;  /* 0x0000001aff077219 */ /* 0x080fe20000011607 */
[----:B------:R-:W0:Y:S01]  /*0b30*/  LDC R23, c[0x0][0x638] ;  /* 0x00018e00ff177b82 */ /* 0x000e220000000800 */
[----:B------:R-:W-:Y:S01]  /*0b40*/  SHF.L.U32 R14, R11, R26, RZ ;  /* 0x0000001a0b0e7219 */ /* 0x000fe200000006ff */
[----:B------:R-:W-:-:S06]  /*0b50*/  IMAD.MOV.U32 R6, RZ, RZ, R22 ;  /* 0x000000ffff067224 */ /* 0x000fcc00078e0016 */
[----:B------:R-:W0:Y:S01]  /*0b60*/  LDC R25, c[0x0][0x610] ;  /* 0x00018400ff197b82 */ /* 0x000e220000000800 */
[----:B-1-3--:R-:W-:Y:S05]  /*0b70*/  @!P0 BRA `(.L_x_7) ;  /* 0x0000000000288947 */ /* 0x00afea0003800000 */
[----:B------:R-:W1:Y:S02]  /*0b80*/  LDC R13, c[0x0][0x64c] ;  /* 0x00019300ff0d7b82 */ /* 0x000e640000000800 */
[----:B-1----:R-:W-:-:S05]  /*0b90*/  IADD3 R13, P0, R22, R13, RZ ;  /* 0x0000000d160d7210 */ /* 0x002fca0007f1e0ff */
        /* <DEDUP_REMOVED lines=8> */
.L_x_7:
[----:B----4-:R-:W-:Y:S01]  /*0c20*/  SHF.R.U64 R6, R6, R21, R7 ;  /* 0x0000001506067219 */ /* 0x010fe20000001207 */
[----:B--2---:R-:W-:Y:S01]  /*0c30*/  VIADD R7, R24, 0xffffffff ;  /* 0xffffffff18077836 */ /* 0x004fe20000000000 */
[----:B------:R-:W-:Y:S01]  /*0c40*/  LOP3.LUT R15, R30, R15, RZ, 0xc0, !PT ;  /* 0x0000000f1e0f7212 */ /* 0x000fe200078ec0ff */
[----:B------:R-:W-:Y:S02]  /*0c50*/  IMAD.MOV R17, RZ, RZ, -R17 ;  /* 0x000000ffff117224 */ /* 0x000fe400078e0a11 */
[----:B------:R-:W-:Y:S01]  /*0c60*/  IMAD.MOV R10, RZ, RZ, -R6 ;  /* 0x000000ffff0a7224 */ /* 0x000fe200078e0a06 */
[----:B------:R-:W-:Y:S01]  /*0c70*/  LOP3.LUT R7, R20, R7, RZ, 0xc0, !PT ;  /* 0x0000000714077212 */ /* 0x000fe200078ec0ff */
[----:B------:R-:W-:Y:S02]  /*0c80*/  @P3 IMAD R4, R18, R17, R5 ;  /* 0x0000001112043224 */ /* 0x000fe400078e0205 */
[----:B------:R-:W-:Y:S02]  /*0c90*/  IMAD R15, R14, R6, R15 ;  /* 0x000000060e0f7224 */ /* 0x000fe400078e020f */
[----:B0-----:R-:W-:-:S02]  /*0ca0*/  IMAD R5, R10, R23, R22 ;  /* 0x000000170a057224 */ /* 0x001fc400078e0216 */
[----:B------:R-:W-:Y:S02]  /*0cb0*/  IMAD R4, R15, R25, R4 ;  /* 0x000000190f047224 */ /* 0x000fe400078e0204 */
[----:B------:R-:W-:Y:S02]  /*0cc0*/  IMAD R5, R5, R24, R7 ;  /* 0x0000001805057224 */ /* 0x000fe400078e0207 */
[----:B------:R-:W-:-:S03]  /*0cd0*/  IMAD.MOV.U32 R10, RZ, RZ, 0x1 ;  /* 0x00000001ff0a7424 */ /* 0x000fc600078e00ff */
[----:B------:R-:W-:Y:S02]  /*0ce0*/  SEL R41, R5, R4, !P3 ;  /* 0x0000000405297207 */ /* 0x000fe40005800000 */
[----:B------:R-:W-:-:S07]  /*0cf0*/  SEL R26, R4, R5, !P3 ;  /* 0x00000005041a7207 */ /* 0x000fce0005800000 */
.L_x_5:
[----:B------:R-:W-:-:S08]  /*0d00*/  NOP ;  /* 0x0000000000007918 */ /* 0x000fd00000000000 */
[----:B------:R-:W0:Y:S02]  /*0d10*/  USETMAXREG.TRY_ALLOC.CTAPOOL UP0, 0xe8 ;  /* 0x000000e8000079c8 */ /* 0x000e240008000600 */
[----:B0-----:R-:W-:-:S13]  /*0d20*/  PLOP3.LUT P0, PT, PT, PT, UP0, 0x80, 0x0 ;  /* 0x000000000000781c */ /* 0x001fda0003f0f008 */
[----:B------:R-:W-:Y:S05]  /*0d30*/  @!P0 BRA `(.L_x_5) ;  /* 0xfffffffc00f08947 */ /* 0x000fea000383ffff */
[----:B------:R-:W-:Y:S01]  /*0d40*/  ULDC.64 UR4, c[0x0][0x598] ;  /* 0x0001660000047ab9 */ /* 0x000fe20000000a00 */
[----:B------:R-:W-:Y:S01]  /*0d50*/  ULDC.64 UR22, c[0x0][0x208] ;  /* 0x0000820000167ab9 */ /* 0x000fe20000000a00 */
[----:B------:R-:W-:-:S04]  /*0d60*/  ISETP.NE.U32.AND P0, PT, RZ, UR4, PT ;  /* 0x00000004ff007c0c */ /* 0x000fc8000bf05070 */
[----:B------:R-:W-:-:S13]  /*0d70*/  ISETP.NE.AND.EX P0, PT, RZ, UR5, PT, P0 ;  /* 0x00000005ff007c0c */ /* 0x000fda000bf05300 */
[----:B------:R-:W-:Y:S05]  /*0d80*/  @!P0 BRA `(.L_x_8) ;  /* 0x00000000001c8947 */ /* 0x000fea0003800000 */
[----:B------:R-:W0:Y:S02]  /*0d90*/  LDC.64 R4, c[0x0][0x598] ;  /* 0x00016600ff047b82 */ /* 0x000e240000000a00 */
[----:B0-----:R-:W2:Y:S02]  /*0da0*/  LDG.E.64 R4, desc[UR22][R4.64] ;  /* 0x0000001604047981 */ /* 0x001ea4000c1e1b00 */
[----:B--2---:R-:W-:-:S04]  /*0db0*/  ISETP.NE.U32.AND P0, PT, R4, RZ, PT ;  /* 0x000000ff0400720c */ /* 0x004fc80003f05070 */
[----:B------:R-:W-:-:S13]  /*0dc0*/  ISETP.NE.AND.EX P0, PT, R5, RZ, PT, P0 ;  /* 0x000000ff0500720c */ /* 0x000fda0003f05300 */
[----:B------:R-:W-:Y:S05]  /*0dd0*/  @!P0 BRA `(.L_x_8) ;  /* 0x0000000000088947 */ /* 0x000fea0003800000 */
[----:B------:R0:W5:Y:S01]  /*0de0*/  LD.E R6, desc[UR22][R4.64] ;  /* 0x0000001604067980 */ /* 0x000162000c101900 */
[----:B------:R-:W-:Y:S05]  /*0df0*/  BRA `(.L_x_9) ;  /* 0x0000000000207947 */ /* 0x000fea0003800000 */
.L_x_8:
[----:B------:R-:W-:Y:S02]  /*0e00*/  ULDC.64 UR4, c[0x0][0x588] ;  /* 0x0001620000047ab9 */ /* 0x000fe40000000a00 */
[----:B------:R-:W-:-:S04]  /*0e10*/  ISETP.NE.U32.AND P0, PT, RZ, UR4, PT ;  /* 0x00000004ff007c0c */ /* 0x000fc8000bf05070 */
[----:B------:R-:W-:-:S13]  /*0e20*/  ISETP.NE.AND.EX P0, PT, RZ, UR5, PT, P0 ;  /* 0x00000005ff007c0c */ /* 0x000fda000bf05300 */
[----:B------:R-:W-:Y:S05]  /*0e30*/  @!P0 BRA `(.L_x_10) ;  /* 0x00000000000c8947 */ /* 0x000fea0003800000 */
[----:B------:R-:W0:Y:S02]  /*0e40*/  LDC.64 R6, c[0x0][0x588] ;  /* 0x00016200ff067b82 */ /* 0x000e240000000a00 */
[----:B0-----:R1:W5:Y:S01]  /*0e50*/  LDG.E R6, desc[UR22][R6.64] ;  /* 0x0000001606067981 */ /* 0x001362000c1e1900 */
[----:B------:R-:W-:Y:S05]  /*0e60*/  BRA `(.L_x_9) ;  /* 0x0000000000047947 */ /* 0x000fea0003800000 */
.L_x_10:
[----:B------:R-:W2:Y:S02]  /*0e70*/  LDC R6, c[0x0][0x580] ;  /* 0x00016000ff067b82 */ /* 0x000ea40000000800 */
.L_x_9:
[----:B------:R-:W-:Y:S02]  /*0e80*/  ULDC.64 UR4, c[0x0][0x5a0] ;  /* 0x0001680000047ab9 */ /* 0x000fe40000000a00 */
[----:B------:R-:W-:-:S04]  /*0e90*/  ISETP.NE.U32.AND P0, PT, RZ, UR4, PT ;  /* 0x00000004ff007c0c */ /* 0x000fc8000bf05070 */
[----:B------:R-:W-:-:S13]  /*0ea0*/  ISETP.NE.AND.EX P0, PT, RZ, UR5, PT, P0 ;  /* 0x00000005ff007c0c */ /* 0x000fda000bf05300 */
[----:B------:R-:W-:Y:S05]  /*0eb0*/  @!P0 BRA `(.L_x_11) ;  /* 0x00000000001c8947 */ /* 0x000fea0003800000 */
[----:B0-----:R-:W0:Y:S02]  /*0ec0*/  LDC.64 R4, c[0x0][0x5a0] ;  /* 0x00016800ff047b82 */ /* 0x001e240000000a00 */
[----:B0-----:R-:W3:Y:S02]  /*0ed0*/  LDG.E.64 R4, desc[UR22][R4.64] ;  /* 0x0000001604047981 */ /* 0x001ee4000c1e1b00 */
[----:B---3--:R-:W-:-:S04]  /*0ee0*/  ISETP.NE.U32.AND P0, PT, R4, RZ, PT ;  /* 0x000000ff0400720c */ /* 0x008fc80003f05070 */
[----:B------:R-:W-:-:S13]  /*0ef0*/  ISETP.NE.AND.EX P0, PT, R5, RZ, PT, P0 ;  /* 0x000000ff0500720c */ /* 0x000fda0003f05300 */
[----:B------:R-:W-:Y:S05]  /*0f00*/  @!P0 BRA `(.L_x_11) ;  /* 0x0000000000088947 */ /* 0x000fea0003800000 */
[----:B-1----:R0:W5:Y:S01]  /*0f10*/  LD.E R7, desc[UR22][R4.64] ;  /* 0x0000001604077980 */ /* 0x002162000c101900 */
[----:B------:R-:W-:Y:S05]  /*0f20*/  BRA `(.L_x_12) ;  /* 0x0000000000207947 */ /* 0x000fea0003800000 */
.L_x_11:
[----:B------:R-:W-:Y:S02]  /*0f30*/  ULDC.64 UR4, c[0x0][0x590] ;  /* 0x0001640000047ab9 */ /* 0x000fe40000000a00 */
[----:B------:R-:W-:-:S04]  /*0f40*/  ISETP.NE.U32.AND P0, PT, RZ, UR4, PT ;  /* 0x00000004ff007c0c */ /* 0x000fc8000bf05070 */
[----:B------:R-:W-:-:S13]  /*0f50*/  ISETP.NE.AND.EX P0, PT, RZ, UR5, PT, P0 ;  /* 0x00000005ff007c0c */ /* 0x000fda000bf05300 */
[----:B------:R-:W-:Y:S05]  /*0f60*/  @!P0 BRA `(.L_x_13) ;  /* 0x00000000000c8947 */ /* 0x000fea0003800000 */
[----:B0-----:R-:W1:Y:S02]  /*0f70*/  LDC.64 R4, c[0x0][0x590] ;  /* 0x00016400ff047b82 */ /* 0x001e640000000a00 */
[----:B-1----:R1:W5:Y:S01]  /*0f80*/  LDG.E R7, desc[UR22][R4.64] ;  /* 0x0000001604077981 */ /* 0x002362000c1e1900 */
[----:B------:R-:W-:Y:S05]  /*0f90*/  BRA `(.L_x_12) ;  /* 0x0000000000047947 */ /* 0x000fea0003800000 */
.L_x_13:
[----:B-1----:R-:W3:Y:S02]  /*0fa0*/  LDC R7, c[0x0][0x584] ;  /* 0x00016100ff077b82 */ /* 0x002ee40000000800 */
.L_x_12:
[----:B------:R-:W-:-:S13]  /*0fb0*/  LOP3.LUT P0, RZ, R10, 0xff, RZ, 0xc0, !PT ;  /* 0x000000ff0aff7812 */ /* 0x000fda000780c0ff */
[----:B------:R-:W-:Y:S05]  /*0fc0*/  @!P0 EXIT ;  /* 0x000000000000894d */ /* 0x000fea0003800000 */
[----:B------:R-:W4:Y:S01]  /*0fd0*/  LDC R12, c[0x0][0x658] ;  /* 0x00019600ff0c7b82 */ /* 0x000f220000000800 */
[----:B------:R-:W-:Y:S01]  /*0fe0*/  ULDC.64 UR6, c[0x0][0x288] ;  /* 0x0000a20000067ab9 */ /* 0x000fe20000000a00 */
[----:B01----:R-:W-:Y:S01]  /*0ff0*/  SHF.R.U32.HI R4, RZ, 0x2, R2 ;  /* 0x00000002ff047819 */ /* 0x003fe20000011602 */
[----:B------:R-:W-:Y:S01]  /*1000*/  UIADD3 UR4, UR7, 0x3f, URZ ;  /* 0x0000003f07047890 */ /* 0x000fe2000fffe03f */
[----:B------:R-:W-:Y:S01]  /*1010*/  LOP3.LUT R16, R16, 0x1, RZ, 0xc0, !PT ;  /* 0x0000000110107812 */ /* 0x000fe200078ec0ff */
[----:B------:R-:W-:Y:S01]  /*1020*/  IMAD.U32 R13, RZ, RZ, UR6 ;  /* 0x00000006ff0d7e24 */ /* 0x000fe2000f8e00ff */
[----:B------:R-:W-:Y:S01]  /*1030*/  SHF.R.U32.HI R3, RZ, 0x1, R3 ;  /* 0x00000001ff037819 */ /* 0x000fe20000011603 */
[----:B------:R-:W-:Y:S01]  /*1040*/  USHF.R.S32.HI UR5, URZ, 0x1f, UR4 ;  /* 0x0000001f3f057899 */ /* 0x000fe20008011404 */
[----:B------:R-:W0:Y:S01]  /*1050*/  LDC.64 R18, c[0x0][0x5c8] ;  /* 0x00017200ff127b82 */ /* 0x000e220000000a00 */
[----:B------:R-:W-:Y:S01]  /*1060*/  LOP3.LUT R10, R2, 0x3, RZ, 0xc0, !PT ;  /* 0x00000003020a7812 */ /* 0x000fe200078ec0ff */
[----:B------:R-:W-:Y:S01]  /*1070*/  IMAD.SHL.U32 R5, R16, 0x40, RZ ;  /* 0x0000004010057824 */ /* 0x000fe200078e00ff */
[----:B------:R-:W-:Y:S01]  /*1080*/  ULEA.HI UR5, UR5, UR4, URZ, 0x6 ;  /* 0x0000000405057291 */ /* 0x000fe2000f8f303f */
[----:B------:R-:W-:Y:S01]  /*1090*/  LOP3.LUT R4, R4, 0x7, RZ, 0xc0, !PT ;  /* 0x0000000704047812 */ /* 0x000fe200078ec0ff */
[----:B------:R-:W-:Y:S01]  /*10a0*/  IMAD.SHL.U32 R17, R2, 0x2, RZ ;  /* 0x0000000202117824 */ /* 0x000fe200078e00ff */
[----:B------:R-:W-:Y:S01]  /*10b0*/  LOP3.LUT R3, R3, 0x30, RZ, 0xc0, !PT ;  /* 0x0000003003037812 */ /* 0x000fe200078ec0ff */
[----:B------:R-:W-:Y:S01]  /*10c0*/  IMAD R10, R10, -0x2, R13 ;  /* 0xfffffffe0a0a7824 */ /* 0x000fe200078e020d */
[----:B------:R-:W-:Y:S01]  /*10d0*/  USHF.R.S32.HI UR9, URZ, 0x6, UR5 ;  /* 0x000000063f097899 */ /* 0x000fe20008011405 */
[----:B------:R-:W-:Y:S01]  /*10e0*/  IMAD.MOV.U32 R13, RZ, RZ, -0x1 ;  /* 0xffffffffff0d7424 */ /* 0x000fe200078e00ff */
[-CC-:B------:R-:W-:Y:S01]  /*10f0*/  IADD3 R11, RZ, -R3.reuse, -R4.reuse ;  /* 0x80000003ff0b7210 */ /* 0x180fe20007ffe804 */
[----:B------:R-:W-:Y:S01]  /*1100*/  ULDC UR4, c[0x0][0x284] ;  /* 0x0000a10000047ab9 */ /* 0x000fe20000000800 */
[----:B------:R-:W-:Y:S01]  /*1110*/  LOP3.LUT R5, R5, 0x40, R4, 0xe2, !PT ;  /* 0x0000004005057812 */ /* 0x000fe200078ee204 */
[----:B------:R-:W-:Y:S01]  /*1120*/  UISETP.LT.AND UP0, UPT, UR9, 0x1, UPT ;  /* 0x000000010900788c */ /* 0x000fe2000bf01270 */
[----:B------:R-:W-:Y:S01]  /*1130*/  LOP3.LUT R20, R2, 0x80, RZ, 0xc0, !PT ;  /* 0x0000008002147812 */ /* 0x000fe200078ec0ff */
[----:B------:R-:W-:Y:S01]  /*1140*/  IMAD R22, R16, -0x40, R11 ;  /* 0xffffffc010167824 */ /* 0x000fe200078e020b */
[----:B----4-:R-:W-:Y:S01]  /*1150*/  SHF.L.U32 R21, R13, R12, RZ ;  /* 0x0000000c0d157219 */ /* 0x010fe200000006ff */
[----:B------:R-:W-:Y:S01]  /*1160*/  USEL UR10, UR9, 0x1, UP0 ;  /* 0x00000001090a7887 */ /* 0x000fe20008000000 */
[----:B------:R-:W-:Y:S01]  /*1170*/  LOP3.LUT R4, R5, R3, RZ, 0xfc, !PT ;  /* 0x0000000305047212 */ /* 0x000fe200078efcff */
[----:B------:R-:W-:Y:S01]  /*1180*/  IMAD.MOV.U32 R5, RZ, RZ, RZ ;  /* 0x000000ffff057224 */ /* 0x000fe200078e00ff */
[----:B------:R-:W-:Y:S01]  /*1190*/  LOP3.LUT R56, R0, 0x1, RZ, 0xfc, !PT ;  /* 0x0000000100387812 */ /* 0x000fe200078efcff */
[----:B------:R-:W-:Y:S01]  /*11a0*/  VIADD R22, R22, UR4 ;  /* 0x0000000416167c36 */ /* 0x000fe20008000000 */
[----:B------:R-:W-:Y:S01]  /*11b0*/  SHF.R.U32.HI R20, RZ, 0x7, R20 ;  /* 0x00000007ff147819 */ /* 0x000fe20000011614 */
[----:B------:R-:W-:Y:S01]  /*11c0*/  UIADD3 UR10, UR9, -UR10, URZ ;  /* 0x8000000a090a7290 */ /* 0x000fe2000fffe03f */
[C-C-:B0-----:R-:W-:Y:S01]  /*11d0*/  SHF.L.U64.HI R16, R18.reuse, 0x7, R19.reuse ;  /* 0x0000000712107819 */ /* 0x141fe20000010213 */
[C---:B------:R-:W-:Y:S01]  /*11e0*/  IMAD.SHL.U32 R15, R18.reuse, 0x80, RZ ;  /* 0x00000080120f7824 */ /* 0x040fe200078e00ff */
[C-C-:B------:R-:W-:Y:S01]  /*11f0*/  SHF.L.U64.HI R14, R18.reuse, 0x3, R19.reuse ;  /* 0x00000003120e7819 */ /* 0x140fe20000010213 */
[C---:B------:R-:W-:Y:S01]  /*1200*/  IMAD.SHL.U32 R13, R18.reuse, 0x8, RZ ;  /* 0x00000008120d7824 */ /* 0x040fe200078e00ff */
[C---:B------:R-:W-:Y:S01]  /*1210*/  SHF.L.U64.HI R12, R18.reuse, 0x8, R19 ;  /* 0x00000008120c7819 */ /* 0x040fe20000010213 */
[----:B------:R-:W-:Y:S01]  /*1220*/  IMAD.SHL.U32 R11, R18, 0x100, RZ ;  /* 0x00000100120b7824 */ /* 0x000fe200078e00ff */
[----:B------:R-:W-:Y:S01]  /*1230*/  LOP3.LUT R21, RZ, R21, RZ, 0x33, !PT ;  /* 0x00000015ff157212 */ /* 0x000fe200078e33ff */
[----:B------:R-:W-:Y:S01]  /*1240*/  UMOV UR4, URZ ;  /* 0x0000003f00047c82 */ /* 0x000fe20008000000 */
[----:B------:R-:W-:-:S05]  /*1250*/  UMOV UR5, URZ ;  /* 0x0000003f00057c82 */ /* 0x000fca0008000000 */
.L_x_40:
[----:B0-----:R-:W0:Y:S01]  /*1260*/  SHFL.IDX PT, R3, R20, RZ, 0x1f ;  /* 0x00001fff14037589 */ /* 0x001e2200000e0000 */
[----:B-1----:R-:W1:Y:S01]  /*1270*/  S2UR UR14, SR_CgaCtaId ;  /* 0x00000000000e79c3 */ /* 0x002e620000008800 */
[----:B------:R-:W-:Y:S01]  /*1280*/  UMOV UR12, 0x400 ;  /* 0x00000400000c7882 */ /* 0x000fe20000000000 */
[----:B------:R-:W-:Y:S01]  /*1290*/  UMOV UR6, URZ ;  /* 0x0000003f00067c82 */ /* 0x000fe20008000000 */
[----:B------:R-:W-:Y:S01]  /*12a0*/  UMOV UR7, URZ ;  /* 0x0000003f00077c82 */ /* 0x000fe20008000000 */
[----:B------:R-:W-:Y:S01]  /*12b0*/  IMAD.MOV.U32 R23, RZ, RZ, RZ ;  /* 0x000000ffff177224 */ /* 0x000fe200078e00ff */
[----:B------:R-:W-:Y:S01]  /*12c0*/  CS2R R34, SRZ ;  /* 0x0000000000227805 */ /* 0x000fe2000001ff00 */
[----:B-----5:R-:W-:Y:S01]  /*12d0*/  IMAD.MOV.U32 R27, RZ, RZ, RZ ;  /* 0x000000ffff1b7224 */ /* 0x020fe200078e00ff */
[----:B------:R-:W-:Y:S01]  /*12e0*/  CS2R R42, SRZ ;  /* 0x00000000002a7805 */ /* 0x000fe2000001ff00 */
[----:B------:R-:W4:Y:S01]  /*12f0*/  LDC R2, c[0x0][0x28c] ;  /* 0x0000a300ff027b82 */ /* 0x000f220000000800 */
[----:B------:R-:W-:Y:S01]  /*1300*/  IMAD.MOV.U32 R28, RZ, RZ, RZ ;  /* 0x000000ffff1c7224 */ /* 0x000fe200078e00ff */
[----:B------:R-:W-:Y:S01]  /*1310*/  CS2R R44, SRZ ;  /* 0x00000000002c7805 */ /* 0x000fe2000001ff00 */
        /* <DEDUP_REMOVED lines=10> */
[----:B------:R-:W-:Y:S01]  /*13c0*/  IMAD.U32 R19, RZ, RZ, UR4 ;  /* 0x00000004ff137e24 */ /* 0x000fe2000f8e00ff */
[----:B0-----:R-:W-:Y:S01]  /*13d0*/  R2UR UR8, R3 ;  /* 0x00000000030872ca */ /* 0x001fe200000e0000 */
[----:B-1----:R-:W-:-:S03]  /*13e0*/  ULEA UR12, UR14, UR12, 0x18 ;  /* 0x0000000c0e0c7291 */ /* 0x002fc6000f8ec03f */
[----:B------:R-:W-:Y:S01]  /*13f0*/  UMOV UR14, UR5 ;  /* 0x00000005000e7c82 */ /* 0x000fe20008000000 */
[----:B----4-:R-:W-:-:S08]  /*1400*/  ISETP.GE.AND P0, PT, R2, 0x1, PT ;  /* 0x000000010200780c */ /* 0x010fd00003f06270 */
[----:B------:R-:W-:-:S04]  /*1410*/  ULEA.HI UR11, UR8, UR8, URZ, 0x1 ;  /* 0x00000008080b7291 */ /* 0x000fc8000f8f083f */
[----:B------:R-:W-:-:S04]  /*1420*/  ULOP3.LUT UR11, UR11, 0xffffe, URZ, 0xc0, !UPT ;  /* 0x000ffffe0b0b7892 */ /* 0x000fc8000f8ec03f */
[----:B------:R-:W-:-:S03]  /*1430*/  UIADD3 UR11, UR8, -UR11, URZ ;  /* 0x8000000b080b7290 */ /* 0x000fc6000fffe03f */
[----:B------:R-:W-:Y:S01]  /*1440*/  UMOV UR8, URZ ;  /* 0x0000003f00087c82 */ /* 0x000fe20008000000 */
[----:B------:R-:W-:-:S04]  /*1450*/  ULEA UR11, UR11, UR12, 0xc ;  /* 0x0000000c0b0b7291 */ /* 0x000fc8000f8e603f */
[----:B------:R-:W-:-:S04]  /*1460*/  UIADD3 UR11, UR11, 0x180, URZ ;  /* 0x000001800b0b7890 */ /* 0x000fc8000fffe03f */
[----:B------:R-:W-:-:S04]  /*1470*/  USHF.R.U32.HI UR11, URZ, 0x4, UR11 ;  /* 0x000000043f0b7899 */ /* 0x000fc8000801160b */
[----:B------:R-:W-:-:S04]  /*1480*/  ULOP3.LUT UR11, UR11, 0x3fff, URZ, 0xc0, !UPT ;  /* 0x00003fff0b0b7892 */ /* 0x000fc8000f8ec03f */
[----:B------:R-:W-:Y:S01]  /*1490*/  ULOP3.LUT UR11, UR11, 0x10000, URZ, 0xfc, !UPT ;  /* 0x000100000b0b7892 */ /* 0x000fe2000f8efc3f */
[----:B------:R-:W-:Y:S11]  /*14a0*/  @!P0 BRA `(.L_x_14) ;  /* 0x0000000400488947 */ /* 0x000ff60003800000 */
[----:B------:R-:W-:-:S13]  /*14b0*/  ISETP.NE.AND P1, PT, R56, 0x3, PT ;  /* 0x000000033800780c */ /* 0x000fda0003f25270 */
[----:B------:R-:W-:Y:S05]  /*14c0*/  @!P1 BRA `(.L_x_15) ;  /* 0x0000000000049947 */ /* 0x000fea0003800000 */
[----:B------:R-:W-:Y:S01]  /*14d0*/  BPT.TRAP 0x1 ;  /* 0x000000040000795c */ /* 0x000fe20000300000 */
.L_x_15:
[----:B------:R-:W-:Y:S01]  /*14e0*/  ULEA UR6, UR5, UR12, 0x3 ;  /* 0x0000000c05067291 */ /* 0x000fe2000f8e183f */
[----:B------:R-:W-:-:S05]  /*14f0*/  IMAD.U32 R2, RZ, RZ, UR4 ;  /* 0x00000004ff027e24 */ /* 0x000fca000f8e00ff */
[----:B------:R-:W-:-:S04]  /*1500*/  SHF.L.U32 R2, R2, 0x1f, RZ ;  /* 0x0000001f02027819 */ /* 0x000fc800000006ff */
[----:B------:R0:W1:Y:S01]  /*1510*/  SYNCS.PHASECHK.TRANS64.TRYWAIT P0, [UR6], R2 ;  /* 0x00000002ff0075a7 */ /* 0x0000620008000146 */
[----:B------:R-:W-:Y:S05]  /*1520*/  @!P1 BRA `(.L_x_16) ;  /* 0x0000000000049947 */ /* 0x000fea0003800000 */
[----:B------:R-:W-:Y:S01]  /*1530*/  BPT.TRAP 0x1 ;  /* 0x000000040000795c */ /* 0x000fe20000300000 */
.L_x_16:
[----:B-1----:R-:W-:Y:S05]  /*1540*/  @P0 BRA `(.L_x_17) ;  /* 0x0000000000080947 */ /* 0x002fea0003800000 */
[----:B------:R-:W1:Y:S02]  /*1550*/  SYNCS.PHASECHK.TRANS64.TRYWAIT P0, [UR6], R2 ;  /* 0x00000002ff0075a7 */ /* 0x000e640008000146 */
[----:B-1----:R-:W-:Y:S05]  /*1560*/  @!P0 BRA `(.L_x_18) ;  /* 0x00000040007c8947 */ /* 0x002fea0003800000 */
.L_x_17:
[----:B------:R-:W-:Y:S01]  /*1570*/  UIADD3 UR6, UR12, 0x36180, URZ ;  /* 0x000361800c067890 */ /* 0x000fe2000fffe03f */
[----:B------:R-:W-:Y:S01]  /*1580*/  WARPGROUP.ARRIVE ;  /* 0x00000000000079c5 */ /* 0x000fe20000000000 */
[----:B------:R-:W-:Y:S01]  /*1590*/  UIMAD UR7, UR5, 0x600, UR11 ;  /* 0x00000600050778a4 */ /* 0x000fe2000f8e020b */
[----:B------:R-:W-:Y:S01]  /*15a0*/  IMAD.MOV.U32 R23, RZ, RZ, RZ ;  /* 0x000000ffff177224 */ /* 0x000fe200078e00ff */
[----:B------:R-:W-:Y:S01]  /*15b0*/  USHF.R.U32.HI UR6, URZ, 0x4, UR6 ;  /* 0x000000043f067899 */ /* 0x000fe20008011606 */
[----:B------:R-:W-:Y:S01]  /*15c0*/  IMAD.MOV.U32 R27, RZ, RZ, RZ ;  /* 0x000000ffff1b7224 */ /* 0x000fe200078e00ff */
[----:B------:R-:W-:Y:S01]  /*15d0*/  UIADD3 UR8, UR7, 0x200, URZ ;  /* 0x0000020007087890 */ /* 0x000fe2000fffe03f */
[----:B------:R-:W-:Y:S01]  /*15e0*/  IMAD.MOV.U32 R28, RZ, RZ, RZ ;  /* 0x000000ffff1c7224 */ /* 0x000fe200078e00ff */
[----:B------:R-:W-:Y:S01]  /*15f0*/  ULOP3.LUT UR6, UR6, 0x3fff, URZ, 0xc0, !UPT ;  /* 0x00003fff06067892 */ /* 0x000fe2000f8ec03f */
[----:B------:R-:W-:Y:S01]  /*1600*/  IMAD.MOV.U32 R31, RZ, RZ, RZ ;  /* 0x000000ffff1f7224 */ /* 0x000fe200078e00ff */
[----:B------:R-:W-:Y:S01]  /*1610*/  UMOV UR16, UR7 ;  /* 0x0000000700107c82 */ /* 0x000fe20008000000 */
[----:B------:R-:W-:Y:S01]  /*1620*/  UMOV UR17, 0x80000020 ;  /* 0x8000002000117882 */ /* 0x000fe20000000000 */
[----:B------:R-:W-:Y:S01]  /*1630*/  ULOP3.LUT UR6, UR6, 0x10000, URZ, 0xfc, !UPT ;  /* 0x0001000006067892 */ /* 0x000fe2000f8efc3f */
[----:B------:R-:W-:Y:S01]  /*1640*/  IMAD.MOV.U32 R33, RZ, RZ, RZ ;  /* 0x000000ffff217224 */ /* 0x000fe200078e00ff */
[----:B------:R-:W-:Y:S01]  /*1650*/  UMOV UR19, 0x80000000 ;  /* 0x8000000000137882 */ /* 0x000fe20000000000 */
[----:B------:R-:W-:Y:S01]  /*1660*/  UIADD3 UR14, UR7, 0x400, URZ ;  /* 0x00000400070e7890 */ /* 0x000fe2000fffe03f */
[----:B------:R-:W-:Y:S01]  /*1670*/  CS2R R34, SRZ ;  /* 0x0000000000227805 */ /* 0x000fe2000001ff00 */
[----:B------:R-:W-:Y:S01]  /*1680*/  ULEA UR6, UR5, UR6, 0x5 ;  /* 0x0000000605067291 */ /* 0x000fe2000f8e283f */
[----:B------:R-:W-:Y:S01]  /*1690*/  CS2R R42, SRZ ;  /* 0x00000000002a7805 */ /* 0x000fe2000001ff00 */
[----:B------:R-:W-:-:S02]  /*16a0*/  IMAD.MOV.U32 R57, RZ, RZ, RZ ;  /* 0x000000ffff397224 */ /* 0x000fc400078e00ff */
[----:B------:R-:W-:Y:S02]  /*16b0*/  IMAD.MOV.U32 R40, RZ, RZ, RZ ;  /* 0x000000ffff287224 */ /* 0x000fe400078e00ff */
[----:B------:R-:W-:Y:S01]  /*16c0*/  IMAD.MOV.U32 R59, RZ, RZ, RZ ;  /* 0x000000ffff3b7224 */ /* 0x000fe200078e00ff */
[----:B------:R-:W-:Y:S02]  /*16d0*/  UMOV UR18, UR6 ;  /* 0x0000000600127c82 */ /* 0x000fe40008000000 */
[----:B------:R-:W-:Y:S01]  /*16e0*/  QGMMA.64x8x32.F32.E4M3.E4M3 R44, gdesc[UR16], RZ, !UPT ;  /* 0x00000000102c79f3 */ /* 0x000fe2000c7008ff */
[----:B------:R-:W-:Y:S01]  /*16f0*/  UMOV UR16, UR8 ;  /* 0x0000000800107c82 */ /* 0x000fe20008000000 */
[----:B------:R-:W-:Y:S01]  /*1700*/  UMOV UR17, 0x80000020 ;  /* 0x8000002000117882 */ /* 0x000fe20000000000 */
[----:B------:R-:W-:Y:S01]  /*1710*/  ULDC UR8, c[0x0][0x50c] ;  /* 0x0001430000087ab9 */ /* 0x000fe20000000800 */
[----:B------:R-:W-:Y:S01]  /*1720*/  QGMMA.64x8x32.F32.E4M3.E4M3 R48, gdesc[UR16], RZ, !UPT ;  /* 0x00000000103079f3 */ /* 0x000fe2000c7008ff */
[----:B------:R-:W-:Y:S01]  /*1730*/  UMOV UR16, UR14 ;  /* 0x0000000e00107c82 */ /* 0x000fe20008000000 */
[----:B------:R-:W-:Y:S01]  /*1740*/  UMOV UR17, 0x80000020 ;  /* 0x8000002000117882 */ /* 0x000fe20000000000 */
[----:B------:R-:W-:Y:S01]  /*1750*/  UISETP.NE.AND UP0, UPT, UR8, 0x2, UPT ;  /* 0x000000020800788c */ /* 0x000fe2000bf05270 */
[----:B------:R-:W-:Y:S01]  /*1760*/  QGMMA.64x8x32.F32.E4M3.E4M3 R52, gdesc[UR16], RZ, !UPT ;  /* 0x00000000103479f3 */ /* 0x000fe2000c7008ff */
[----:B------:R-:W-:-:S02]  /*1770*/  UIADD3 UR16, UR7, 0x2, URZ ;  /* 0x0000000207107890 */ /* 0x000fc4000fffe03f */
[----:B------:R-:W-:Y:S02]  /*1780*/  UIADD3 UR18, UR6, 0x2, URZ ;  /* 0x0000000206127890 */ /* 0x000fe4000fffe03f */
[----:B------:R-:W-:Y:S02]  /*1790*/  UIADD3 UR6, UR7, 0x202, URZ ;  /* 0x0000020207067890 */ /* 0x000fe4000fffe03f */
[----:B------:R-:W-:Y:S01]  /*17a0*/  UIADD3 UR7, UR7, 0x402, URZ ;  /* 0x0000040207077890 */ /* 0x000fe2000fffe03f */
[----:B------:R-:W-:Y:S01]  /*17b0*/  UMOV UR17, 0x80000020 ;  /* 0x8000002000117882 */ /* 0x000fe20000000000 */
[----:B------:R-:W-:-:S03]  /*17c0*/  UMOV UR19, 0x80000000 ;  /* 0x8000000000137882 */ /* 0x000fc60000000000 */
[----:B------:R-:W-:Y:S01]  /*17d0*/  QGMMA.64x8x32.F32.E4M3.E4M3 R44, gdesc[UR16], R44 ;  /* 0x00000000102c79f3 */ /* 0x000fe2000870082c */
[----:B------:R-:W-:Y:S01]  /*17e0*/  UMOV UR16, UR6 ;  /* 0x0000000600107c82 */ /* 0x000fe20008000000 */
[----:B------:R-:W-:Y:S01]  /*17f0*/  UMOV UR17, 0x80000020 ;  /* 0x8000002000117882 */ /* 0x000fe20000000000 */
[----:B------:R-:W-:Y:S01]  /*1800*/  UMOV UR6, 0x2 ;  /* 0x0000000200067882 */ /* 0x000fe20000000000 */
[----:B------:R-:W-:Y:S01]  /*1810*/  QGMMA.64x8x32.F32.E4M3.E4M3 R48, gdesc[UR16], R48 ;  /* 0x00000000103079f3 */ /* 0x000fe20008700830 */
[----:B------:R-:W-:Y:S01]  /*1820*/  UMOV UR16, UR7 ;  /* 0x0000000700107c82 */ /* 0x000fe20008000000 */
[----:B------:R-:W-:Y:S01]  /*1830*/  USEL UR7, URZ, 0x1, UP0 ;  /* 0x000000013f077887 */ /* 0x000fe20008000000 */
[----:B------:R-:W-:Y:S02]  /*1840*/  UMOV UR17, 0x80000020 ;  /* 0x8000002000117882 */ /* 0x000fe40000000000 */
[----:B------:R-:W-:Y:S03]  /*1850*/  QGMMA.64x8x32.F32.E4M3.E4M3 R52, gdesc[UR16], R52, gsb0 ;  /* 0x00000000103479f3 */ /* 0x000fe60008000834 */
[----:B------:R-:W-:-:S13]  /*1860*/  ISETP.NE.AND P0, PT, RZ, UR7, PT ;  /* 0x00000007ff007c0c */ /* 0x000fda000bf05270 */
[----:B------:R-:W-:Y:S05]  /*1870*/  @!P0 BRA `(.L_x_19) ;  /* 0x0000000000388947 */ /* 0x000fea0003800000 */
[----:B------:R-:W-:Y:S02]  /*1880*/  WARPGROUP.DEPBAR.LE gsb0, 0x0 ;  /* 0x00008000000079c5 */ /* 0x000fe40000010000 */
[----:B------:R-:W-:-:S01]  /*1890*/  FADD R59, RZ, R44 ;  /* 0x0000002cff3b7221 */ /* 0x000fc20000000000 */
[----:B------:R-:W-:Y:S01]  /*18a0*/  FADD R40, RZ, R45 ;  /* 0x0000002dff287221 */ /* 0x000fe20000000000 */
        /* <DEDUP_REMOVED lines=10> */
[----:B------:R-:W-:-:S06]  /*1950*/  UMOV UR6, URZ ;  /* 0x0000003f00067c82 */ /* 0x000fcc0008000000 */
.L_x_19:
[----:B------:R-:W-:-:S04]  /*1960*/  UIADD3 UR14, UR5, 0x1, URZ ;  /* 0x00000001050e7890 */ /* 0x000fc8000fffe03f */
[----:B------:R-:W-:-:S04]  /*1970*/  UISETP.NE.AND UP0, UPT, UR14, 0x9, UPT ;  /* 0x000000090e00788c */ /* 0x000fc8000bf05270 */
[----:B------:R-:W-:Y:S02]  /*1980*/  USEL UR8, URZ, 0x1, UP0 ;  /* 0x000000013f087887 */ /* 0x000fe40008000000 */
[----:B------:R-:W-:Y:S02]  /*1990*/  USEL UR14, UR14, URZ, UP0 ;  /* 0x0000003f0e0e7287 */ /* 0x000fe40008000000 */
[----:B------:R-:W-:-:S06]  /*19a0*/  ULOP3.LUT UR8, UR4, UR8, URZ, 0x3c, !UPT ;  /* 0x0000000804087292 */ /* 0x000fcc000f8e3c3f */
[----:B------:R-:W-:Y:S01]  /*19b0*/  IMAD.U32 R19, RZ, RZ, UR8 ;  /* 0x00000008ff137e24 */ /* 0x000fe2000f8e00ff */
[----:B------:R-:W-:-:S06]  /*19c0*/  UMOV UR8, 0x1 ;  /* 0x0000000100087882 */ /* 0x000fcc0000000000 */
.L_x_14:
[----:B------:R-:W-:-:S06]  /*19d0*/  UISETP.GE.AND UP0, UPT, UR10, 0x1, UPT ;  /* 0x000000010a00788c */ /* 0x000fcc000bf06270 */
[----:B------:R-:W-:-:S13]  /*19e0*/  PLOP3.LUT P0, PT, PT, PT, UP0, 0x80, 0x0 ;  /* 0x000000000000781c */ /* 0x000fda0003f0f008 */
[----:B------:R-:W-:Y:S05]  /*19f0*/  @!P0 BRA `(.L_x_20) ;  /* 0x0000000400788947 */ /* 0x000fea0003800000 */
[----:B01----:R-:W-:Y:S01]  /*1a00*/  IMAD.U32 R2, RZ, RZ, UR10 ;  /* 0x0000000aff027e24 */ /* 0x003fe2000f8e00ff */
[----:B------:R-:W-:Y:S01]  /*1a10*/  UMOV UR15, UR5 ;  /* 0x00000005000f7c82 */ /* 0x000fe20008000000 */
[----:B------:R-:W-:-:S05]  /*1a20*/  ULDC UR26, c[0x0][0x50c] ;  /* 0x00014300001a7ab9 */ /* 0x000fca0000000800 */
.L_x_28:
[----:B------:R-:W-:-:S13]  /*1a30*/  ISETP.NE.AND P1, PT, R56, 0x3, PT ;  /* 0x000000033800780c */ /* 0x000fda0003f25270 */
[----:B01----:R-:W-:Y:S05]  /*1a40*/  @!P1 BRA `(.L_x_21) ;  /* 0x0000000000049947 */ /* 0x003fea0003800000 */
[----:B------:R-:W-:Y:S01]  /*1a50*/  BPT.TRAP 0x1 ;  /* 0x000000040000795c */ /* 0x000fe20000300000 */
.L_x_21:
[----:B------:R-:W0:Y:S01]  /*1a60*/  S2UR UR16, SR_CgaCtaId ;  /* 0x00000000001079c3 */ /* 0x000e220000008800 */
[----:B------:R-:W-:Y:S01]  /*1a70*/  UMOV UR12, 0x400 ;  /* 0x00000400000c7882 */ /* 0x000fe20000000000 */
[----:B------:R-:W-:Y:S01]  /*1a80*/  SHF.L.U32 R3, R19, 0x1f, RZ ;  /* 0x0000001f13037819 */ /* 0x000fe200000006ff */
[----:B0-----:R-:W-:-:S04]  /*1a90*/  ULEA UR12, UR16, UR12, 0x18 ;  /* 0x0000000c100c7291 */ /* 0x001fc8000f8ec03f */
[----:B------:R-:W-:-:S09]  /*1aa0*/  ULEA UR16, UR14, UR12, 0x3 ;  /* 0x0000000c0e107291 */ /* 0x000fd2000f8e183f */
[----:B------:R0:W1:Y:S01]  /*1ab0*/  SYNCS.PHASECHK.TRANS64.TRYWAIT P0, [UR16], R3 ;  /* 0x00000003ff0075a7 */ /* 0x0000620008000150 */
[----:B------:R-:W-:Y:S05]  /*1ac0*/  @!P1 BRA `(.L_x_22) ;  /* 0x0000000000049947 */ /* 0x000fea0003800000 */
[----:B------:R-:W-:Y:S01]  /*1ad0*/  BPT.TRAP 0x1 ;  /* 0x000000040000795c */ /* 0x000fe20000300000 */
.L_x_22:
[----:B-1----:R-:W-:Y:S05]  /*1ae0*/  @P0 BRA `(.L_x_23) ;  /* 0x0000000000080947 */ /* 0x002fea0003800000 */
[----:B------:R-:W1:Y:S02]  /*1af0*/  SYNCS.PHASECHK.TRANS64.TRYWAIT P0, [UR16], R3 ;  /* 0x00000003ff0075a7 */ /* 0x000e640008000150 */
[----:B-1----:R-:W-:Y:S05]  /*1b00*/  @!P0 BRA `(.L_x_24) ;  /* 0x0000003c002c8947 */ /* 0x002fea0003800000 */
.L_x_23:
[----:B------:R-:W-:Y:S01]  /*1b10*/  UIADD3 UR16, UR12, 0x36180, URZ ;  /* 0x000361800c107890 */ /* 0x000fe2000fffe03f */
[----:B------:R-:W-:Y:S01]  /*1b20*/  WARPGROUP.ARRIVE ;  /* 0x00000000000079c5 */ /* 0x000fe20000000000 */
[----:B------:R-:W-:Y:S02]  /*1b30*/  UISETP.NE.AND UP0, UPT, UR7, URZ, UPT ;  /* 0x0000003f0700728c */ /* 0x000fe4000bf05270 */
[----:B------:R-:W-:Y:S02]  /*1b40*/  USHF.R.U32.HI UR16, URZ, 0x4, UR16 ;  /* 0x000000043f107899 */ /* 0x000fe40008011610 */
[----:B------:R-:W-:Y:S02]  /*1b50*/  USEL UR8, UR8, URZ, !UP0 ;  /* 0x0000003f08087287 */ /* 0x000fe4000c000000 */
[----:B------:R-:W-:Y:S02]  /*1b60*/  ULOP3.LUT UR16, UR16, 0x3fff, URZ, 0xc0, !UPT ;  /* 0x00003fff10107892 */ /* 0x000fe4000f8ec03f */
[----:B------:R-:W-:-:S02]  /*1b70*/  UISETP.NE.U32.AND UP0, UPT, UR8, URZ, UPT ;  /* 0x0000003f0800728c */ /* 0x000fc4000bf05070 */
[----:B------:R-:W-:Y:S02]  /*1b80*/  ULOP3.LUT UR7, UR16, 0x10000, URZ, 0xfc, !UPT ;  /* 0x0001000010077892 */ /* 0x000fe4000f8efc3f */
[----:B------:R-:W-:Y:S02]  /*1b90*/  UIMAD UR8, UR14, 0x600, UR11 ;  /* 0x000006000e0878a4 */ /* 0x000fe4000f8e020b */
[----:B------:R-:W-:Y:S02]  /*1ba0*/  ULEA UR7, UR14, UR7, 0x5 ;  /* 0x000000070e077291 */ /* 0x000fe4000f8e283f */
[----:B------:R-:W-:Y:S02]  /*1bb0*/  UIADD3 UR24, UR8, 0x200, URZ ;  /* 0x0000020008187890 */ /* 0x000fe4000fffe03f */
[----:B------:R-:W-:Y:S02]  /*1bc0*/  UIADD3 UR25, UR8, 0x400, URZ ;  /* 0x0000040008197890 */ /* 0x000fe4000fffe03f */
[----:B------:R-:W-:Y:S01]  /*1bd0*/  UMOV UR16, UR8 ;  /* 0x0000000800107c82 */ /* 0x000fe20008000000 */
[----:B------:R-:W-:Y:S01]  /*1be0*/  UMOV UR17, 0x80000020 ;  /* 0x8000002000117882 */ /* 0x000fe20000000000 */
[----:B------:R-:W-:Y:S01]  /*1bf0*/  UMOV UR18, UR7 ;  /* 0x0000000700127c82 */ /* 0x000fe20008000000 */
[----:B------:R-:W-:Y:S01]  /*1c00*/  UMOV UR19, 0x80000000 ;  /* 0x8000000000137882 */ /* 0x000fe20000000000 */
[----:B------:R-:W-:Y:S01]  /*1c10*/  UIADD3 UR6, UR6, 0x2, URZ ;  /* 0x0000000206067890 */ /* 0x000fe2000fffe03f */
[----:B------:R-:W-:Y:S01]  /*1c20*/  QGMMA.64x8x32.F32.E4M3.E4M3 R44, gdesc[UR16], R44, UP0 ;  /* 0x00000000102c79f3 */ /* 0x000fe2000bf0082c */
[----:B------:R-:W-:Y:S01]  /*1c30*/  UMOV UR16, UR24 ;  /* 0x0000001800107c82 */ /* 0x000fe20008000000 */
[----:B------:R-:W-:-:S02]  /*1c40*/  UMOV UR17, 0x80000020 ;  /* 0x8000002000117882 */ /* 0x000fc40000000000 */
[----:B------:R-:W-:Y:S01]  /*1c50*/  QGMMA.64x8x32.F32.E4M3.E4M3 R48, gdesc[UR16], R48, UP0 ;  /* 0x00000000103079f3 */ /* 0x000fe2000bf00830 */
[----:B------:R-:W-:Y:S01]  /*1c60*/  UMOV UR16, UR25 ;  /* 0x0000001900107c82 */ /* 0x000fe20008000000 */
[----:B------:R-:W-:Y:S02]  /*1c70*/  UMOV UR17, 0x80000020 ;  /* 0x8000002000117882 */ /* 0x000fe40000000000 */
[----:B------:R-:W-:Y:S01]  /*1c80*/  QGMMA.64x8x32.F32.E4M3.E4M3 R52, gdesc[UR16], R52, UP0 ;  /* 0x00000000103479f3 */ /* 0x000fe2000bf00834 */
[----:B------:R-:W-:Y:S02]  /*1c90*/  UIADD3 UR16, UR8, 0x2, URZ ;  /* 0x0000000208107890 */ /* 0x000fe4000fffe03f */
[----:B------:R-:W-:Y:S02]  /*1ca0*/  UIADD3 UR18, UR7, 0x2, URZ ;  /* 0x0000000207127890 */ /* 0x000fe4000fffe03f */
[----:B------:R-:W-:Y:S02]  /*1cb0*/  UIADD3 UR7, UR8, 0x202, URZ ;  /* 0x0000020208077890 */ /* 0x000fe4000fffe03f */
[----:B------:R-:W-:Y:S01]  /*1cc0*/  UIADD3 UR8, UR8, 0x402, URZ ;  /* 0x0000040208087890 */ /* 0x000fe2000fffe03f */
[----:B------:R-:W-:Y:S01]  /*1cd0*/  UMOV UR17, 0x80000020 ;  /* 0x8000002000117882 */ /* 0x000fe20000000000 */
[----:B------:R-:W-:Y:S01]  /*1ce0*/  UMOV UR19, 0x80000000 ;  /* 0x8000000000137882 */ /* 0x000fe20000000000 */
[----:B------:R-:W-:-:S02]  /*1cf0*/  UISETP.NE.AND UP0, UPT, UR6, UR26, UPT ;  /* 0x0000001a0600728c */ /* 0x000fc4000bf05270 */
[----:B------:R-:W-:Y:S01]  /*1d00*/  QGMMA.64x8x32.F32.E4M3.E4M3 R44, gdesc[UR16], R44 ;  /* 0x00000000102c79f3 */ /* 0x000fe2000870082c */
[----:B------:R-:W-:Y:S01]  /*1d10*/  UMOV UR16, UR7 ;  /* 0x0000000700107c82 */ /* 0x000fe20008000000 */
[----:B------:R-:W-:Y:S01]  /*1d20*/  UMOV UR17, 0x80000020 ;  /* 0x8000002000117882 */ /* 0x000fe20000000000 */
[----:B------:R-:W-:Y:S01]  /*1d30*/  USEL UR7, URZ, 0x1, UP0 ;  /* 0x000000013f077887 */ /* 0x000fe20008000000 */
[----:B------:R-:W-:Y:S01]  /*1d40*/  QGMMA.64x8x32.F32.E4M3.E4M3 R48, gdesc[UR16], R48 ;  /* 0x00000000103079f3 */ /* 0x000fe20008700830 */
[----:B------:R-:W-:Y:S01]  /*1d50*/  UMOV UR16, UR8 ;  /* 0x0000000800107c82 */ /* 0x000fe20008000000 */
[----:B------:R-:W-:Y:S02]  /*1d60*/  UMOV UR17, 0x80000020 ;  /* 0x8000002000117882 */ /* 0x000fe40000000000 */
[----:B------:R-:W-:Y:S01]  /*1d70*/  QGMMA.64x8x32.F32.E4M3.E4M3 R52, gdesc[UR16], R52, gsb0 ;  /* 0x00000000103479f3 */ /* 0x000fe20008000834 */
[----:B------:R-:W-:Y:S02]  /*1d80*/  ISETP.NE.AND P0, PT, RZ, UR7, PT ;  /* 0x00000007ff007c0c */ /* 0x000fe4000bf05270 */
[----:B------:R-:W-:-:S11]  /*1d90*/  WARPGROUP.DEPBAR.LE gsb0, 0x1 ;  /* 0x00008000000079c5 */ /* 0x000fd60000010100 */
[----:B------:R-:W-:Y:S05]  /*1da0*/  @!P0 BRA `(.L_x_25) ;  /* 0x0000000000388947 */ /* 0x000fea0003800000 */
[----:B------:R-:W-:Y:S02]  /*1db0*/  WARPGROUP.DEPBAR.LE gsb0, 0x0 ;  /* 0x00008000000079c5 */ /* 0x000fe40000010000 */
[----:B------:R-:W-:-:S01]  /*1dc0*/  FADD R59, R44, R59 ;  /* 0x0000003b2c3b7221 */ /* 0x000fc20000000000 */
[----:B------:R-:W-:Y:S01]  /*1dd0*/  FADD R40, R45, R40 ;  /* 0x000000282d287221 */ /* 0x000fe20000000000 */
        /* <DEDUP_REMOVED lines=10> */
[----:B------:R-:W-:-:S06]  /*1e80*/  UMOV UR6, URZ ;  /* 0x0000003f00067c82 */ /* 0x000fcc0008000000 */
.L_x_25:
[----:B------:R-:W-:Y:S05]  /*1e90*/  @!P1 BRA `(.L_x_26) ;  /* 0x0000000000049947 */ /* 0x000fea0003800000 */
[----:B------:R-:W-:Y:S01]  /*1ea0*/  BPT.TRAP 0x1 ;  /* 0x000000040000795c */ /* 0x000fe20000300000 */
.L_x_26:
[----:B------:R-:W-:Y:S01]  /*1eb0*/  ULEA UR8, UR15, UR12, 0x3 ;  /* 0x0000000c0f087291 */ /* 0x000fe2000f8e183f */
[----:B------:R-:W-:-:S03]  /*1ec0*/  ISETP.GT.U32.AND P0, PT, R0, 0x1, PT ;  /* 0x000000010000780c */ /* 0x000fc60003f04070 */
[----:B------:R-:W-:-:S04]  /*1ed0*/  UIADD3 UR8, UR8, 0x48, URZ ;  /* 0x0000004808087890 */ /* 0x000fc8000fffe03f */
[----:B------:R-:W-:-:S09]  /*1ee0*/  UPRMT UR8, URZ, 0x654, UR8 ;  /* 0x000006543f087896 */ /* 0x000fd20008000008 */
[----:B------:R-:W-:Y:S01]  /*1ef0*/  SYNCS.ARRIVE.TRANS64.RED.A1T0 RZ, [UR8], RZ ;  /* 0x000000ffffff79a7 */ /* 0x000fe20008100408 */
[----:B------:R-:W-:Y:S05]  /*1f00*/  @P0 BRA `(.L_x_27) ;  /* 0x0000000000040947 */ /* 0x000fea0003800000 */
[----:B------:R-:W-:Y:S01]  /*1f10*/  BPT.TRAP 0x1 ;  /* 0x000000040000795c */ /* 0x000fe20000300000 */
.L_x_27:
[----:B------:R-:W-:Y:S01]  /*1f20*/  UIADD3 UR14, UR14, 0x1, URZ ;  /* 0x000000010e0e7890 */ /* 0x000fe2000fffe03f */
[C---:B------:R-:W-:Y:S01]  /*1f30*/  ISETP.GT.AND P0, PT, R2.reuse, 0x1, PT ;  /* 0x000000010200780c */ /* 0x040fe20003f04270 */
[----:B------:R-:W-:Y:S01]  /*1f40*/  UIADD3 UR15, UR15, 0x1, URZ ;  /* 0x000000010f0f7890 */ /* 0x000fe2000fffe03f */
[----:B------:R-:W-:Y:S01]  /*1f50*/  VIADD R2, R2, 0xffffffff ;  /* 0xffffffff02027836 */ /* 0x000fe20000000000 */
[----:B------:R-:W-:Y:S02]  /*1f60*/  UISETP.NE.AND UP0, UPT, UR14, 0x9, UPT ;  /* 0x000000090e00788c */ /* 0x000fe4000bf05270 */
[----:B------:R-:W-:Y:S02]  /*1f70*/  UISETP.NE.AND UP1, UPT, UR15, 0x9, UPT ;  /* 0x000000090f00788c */ /* 0x000fe4000bf25270 */
[----:B------:R-:W-:Y:S02]  /*1f80*/  USEL UR8, URZ, 0x1, UP0 ;  /* 0x000000013f087887 */ /* 0x000fe40008000000 */
[----:B------:R-:W-:-:S02]  /*1f90*/  USEL UR14, UR14, URZ, UP0 ;  /* 0x0000003f0e0e7287 */ /* 0x000fc40008000000 */
[----:B------:R-:W-:Y:S02]  /*1fa0*/  USEL UR15, UR15, URZ, UP1 ;  /* 0x0000003f0f0f7287 */ /* 0x000fe40008800000 */
[----:B------:R-:W-:Y:S01]  /*1fb0*/  LOP3.LUT R19, R19, UR8, RZ, 0x3c, !PT ;  /* 0x0000000813137c12 */ /* 0x000fe2000f8e3cff */
[----:B------:R-:W-:Y:S01]  /*1fc0*/  UMOV UR8, 0x1 ;  /* 0x0000000100087882 */ /* 0x000fe20000000000 */
[----:B------:R-:W-:Y:S08]  /*1fd0*/  @P0 BRA `(.L_x_28) ;  /* 0xfffffff800940947 */ /* 0x000ff0000383ffff */
.L_x_20:
[----:B------:R-:W-:Y:S01]  /*1fe0*/  UISETP.NE.AND UP0, UPT, UR6, URZ, UPT ;  /* 0x0000003f0600728c */ /* 0x000fe2000bf05270 */
[----:B01----:R-:W0:Y:S03]  /*1ff0*/  LDC R2, c[0x0][0x28c] ;  /* 0x0000a300ff027b82 */ /* 0x003e260000000800 */
[----:B------:R-:W-:-:S06]  /*2000*/  USEL UR6, URZ, 0x1, !UP0 ;  /* 0x000000013f067887 */ /* 0x000fcc000c000000 */
[----:B------:R-:W-:Y:S02]  /*2010*/  ISETP.NE.AND P0, PT, RZ, UR6, PT ;  /* 0x00000006ff007c0c */ /* 0x000fe4000bf05270 */
[----:B0-----:R-:W-:-:S11]  /*2020*/  ISETP.GE.AND P1, PT, R2, 0x1, PT ;  /* 0x000000010200780c */ /* 0x001fd60003f26270 */
[----:B------:R-:W-:Y:S05]  /*2030*/  @!P0 BRA `(.L_x_29) ;  /* 0x0000000000348947 */ /* 0x000fea0003800000 */
[----:B------:R-:W-:Y:S02]  /*2040*/  WARPGROUP.DEPBAR.LE gsb0, 0x0 ;  /* 0x00008000000079c5 */ /* 0x000fe40000010000 */
[----:B------:R-:W-:Y:S01]  /*2050*/  FADD R59, R44, R59 ;  /* 0x0000003b2c3b7221 */ /* 0x000fe20000000000 */
        /* <DEDUP_REMOVED lines=10> */
[----:B------:R-:W-:-:S07]  /*2100*/  FADD R23, R23, R55 ;  /* 0x0000003717177221 */ /* 0x000fce0000000000 */
.L_x_29:
[----:B------:R-:W-:Y:S02]  /*2110*/  WARPGROUP.DEPBAR.LE gsb0, 0x0 ;  /* 0x00008000000079c5 */ /* 0x000fe40000010000 */
[----:B------:R-:W-:Y:S05]  /*2120*/  @!P1 BRA `(.L_x_30) ;  /* 0x0000000000389947 */ /* 0x000fea0003800000 */
[----:B------:R-:W-:-:S13]  /*2130*/  ISETP.NE.AND P0, PT, R56, 0x3, PT ;  /* 0x000000033800780c */ /* 0x000fda0003f05270 */
[----:B------:R-:W-:Y:S05]  /*2140*/  @!P0 BRA `(.L_x_31) ;  /* 0x0000000000048947 */ /* 0x000fea0003800000 */
[----:B------:R-:W-:Y:S01]  /*2150*/  BPT.TRAP 0x1 ;  /* 0x000000040000795c */ /* 0x000fe20000300000 */
.L_x_31:
[----:B------:R-:W-:Y:S01]  /*2160*/  UIADD3 UR8, UR10, UR5, URZ ;  /* 0x000000050a087290 */ /* 0x000fe2000fffe03f */
[----:B------:R-:W-:-:S03]  /*2170*/  ISETP.GT.U32.AND P0, PT, R0, 0x1, PT ;  /* 0x000000010000780c */ /* 0x000fc60003f04070 */
[----:B------:R-:W-:-:S04]  /*2180*/  UIMAD.WIDE.U32 UR6, UR8, 0x38e38e39, URZ ;  /* 0x38e38e39080678a5 */ /* 0x000fc8000f8e003f */
[----:B------:R-:W-:-:S04]  /*2190*/  USHF.R.U32.HI UR6, URZ, 0x1, UR7 ;  /* 0x000000013f067899 */ /* 0x000fc80008011607 */
[----:B------:R-:W-:-:S04]  /*21a0*/  UIMAD UR8, UR6, -0x9, UR8 ;  /* 0xfffffff7060878a4 */ /* 0x000fc8000f8e0208 */
[----:B------:R-:W-:-:S04]  /*21b0*/  ULEA UR8, UR8, UR12, 0x3 ;  /* 0x0000000c08087291 */ /* 0x000fc8000f8e183f */
[----:B------:R-:W-:-:S04]  /*21c0*/  UIADD3 UR8, UR8, 0x48, URZ ;  /* 0x0000004808087890 */ /* 0x000fc8000fffe03f */
[----:B------:R-:W-:-:S09]  /*21d0*/  UPRMT UR8, URZ, 0x654, UR8 ;  /* 0x000006543f087896 */ /* 0x000fd20008000008 */
[----:B------:R-:W-:Y:S01]  /*21e0*/  SYNCS.ARRIVE.TRANS64.RED.A1T0 RZ, [UR8], RZ ;  /* 0x000000ffffff79a7 */ /* 0x000fe20008100408 */
[----:B------:R-:W-:Y:S05]  /*21f0*/  @P0 BRA `(.L_x_30) ;  /* 0x0000000000040947 */ /* 0x000fea0003800000 */
[----:B------:R-:W-:Y:S01]  /*2200*/  BPT.TRAP 0x1 ;  /* 0x000000040000795c */ /* 0x000fe20000300000 */
.L_x_30:
[----:B------:R-:W-:Y:S01]  /*2210*/  IMAD.SHL.U32 R30, R41, 0x8, RZ ;  /* 0x00000008291e7824 */ /* 0x000fe200078e00ff */
[----:B------:R-:W-:Y:S01]  /*2220*/  UIADD3 UR5, UR9, UR5, URZ ;  /* 0x0000000509057290 */ /* 0x000fe2000fffe03f */
[----:B------:R-:W-:Y:S01]  /*2230*/  SHF.R.S32.HI R36, RZ, 0x1f, R37 ;  /* 0x0000001fff247819 */ /* 0x000fe20000011425 */
[----:B------:R-:W-:Y:S01]  /*2240*/  UISETP.GE.U32.AND UP1, UPT, UR9, 0x9, UPT ;  /* 0x000000090900788c */ /* 0x000fe2000bf26070 */
[----:B------:R-:W-:Y:S01]  /*2250*/  IMAD R39, R26, 0x180, RZ ;  /* 0x000001801a277824 */ /* 0x000fe200078e02ff */
[----:B------:R-:W-:Y:S01]  /*2260*/  ULDC UR11, c[0x0][0x288] ;  /* 0x0000a200000b7ab9 */ /* 0x000fe20000000800 */
[C---:B------:R-:W-:Y:S01]  /*2270*/  LOP3.LUT R24, R30.reuse, 0x6, R17, 0xf8, !PT ;  /* 0x000000061e187812 */ /* 0x040fe200078ef811 */
[----:B------:R-:W-:Y:S01]  /*2280*/  ULDC.64 UR6, c[0x0][0x5d0] ;  /* 0x0001740000067ab9 */ /* 0x000fe20000000a00 */
[----:B------:R-:W-:Y:S01]  /*2290*/  UISETP.GT.U32.AND UP0, UPT, UR5, 0x8, UPT ;  /* 0x000000080500788c */ /* 0x000fe2000bf04070 */
[----:B------:R-:W-:Y:S01]  /*22a0*/  ISETP.GE.AND P0, PT, R30, UR11, PT ;  /* 0x0000000b1e007c0c */ /* 0x000fe2000bf06270 */
[----:B------:R-:W-:Y:S01]  /*22b0*/  IMAD R2, R36, UR6, RZ ;  /* 0x0000000624027c24 */ /* 0x000fe2000f8e02ff */
[----:B------:R-:W-:Y:S01]  /*22c0*/  SHF.R.S32.HI R25, RZ, 0x1f, R24 ;  /* 0x0000001fff197819 */ /* 0x000fe20000011418 */
[----:B------:R-:W-:Y:S01]  /*22d0*/  ULDC UR12, c[0x0][0x284] ;  /* 0x0000a100000c7ab9 */ /* 0x000fe20000000800 */
[----:B------:R-:W-:Y:S01]  /*22e0*/  UISETP.LT.U32.AND UP0, UPT, UR9, 0x9, UP0 ;  /* 0x000000090900788c */ /* 0x000fe20008701070 */
[----:B------:R-:W-:Y:S01]  /*22f0*/  ISETP.GE.OR P0, PT, R39, UR12, P0 ;  /* 0x0000000c27007c0c */ /* 0x000fe20008706670 */
[C---:B------:R-:W-:Y:S01]  /*2300*/  IMAD R29, R37.reuse, UR7, R2 ;  /* 0x00000007251d7c24 */ /* 0x040fe2000f8e0202 */
[----:B------:R-:W-:Y:S01]  /*2310*/  ULDC.64 UR14, c[0x0][0x5c8] ;  /* 0x00017200000e7ab9 */ /* 0x000fe20000000a00 */
[----:B------:R-:W-:Y:S01]  /*2320*/  IMAD.WIDE.U32 R2, R37, UR6, R24 ;  /* 0x0000000625027c25 */ /* 0x000fe2000f8e0018 */
[----:B------:R-:W-:-:S02]  /*2330*/  @UP1 UIMAD.WIDE.U32 UR6, UR5, 0x38e38e39, URZ ;  /* 0x38e38e39050618a5 */ /* 0x000fc4000f8e003f */
[----:B------:R-:W-:Y:S01]  /*2340*/  USEL UR8, URZ, 0x1, !UP0 ;  /* 0x000000013f087887 */ /* 0x000fe2000c000000 */
[----:B------:R-:W-:Y:S01]  /*2350*/  IMAD.WIDE R18, R26, 0x180, R4 ;  /* 0x000001801a127825 */ /* 0x000fe200078e0204 */
[----:B------:R-:W-:Y:S02]  /*2360*/  @UP1 USHF.R.U32.HI UR6, URZ, 0x1, UR7 ;  /* 0x000000013f061899 */ /* 0x000fe40008011607 */
[----:B------:R-:W-:Y:S01]  /*2370*/  ULOP3.LUT UR4, UR4, UR8, URZ, 0x3c, !UPT ;  /* 0x0000000804047292 */ /* 0x000fe2000f8e3c3f */
[----:B------:R-:W-:Y:S02]  /*2380*/  IMAD.IADD R3, R3, 0x1, R29 ;  /* 0x0000000103037824 */ /* 0x000fe400078e021d */
[----:B------:R-:W-:Y:S01]  /*2390*/  IMAD R29, R19, UR14, RZ ;  /* 0x0000000e131d7c24 */ /* 0x000fe2000f8e02ff */
[----:B------:R-:W-:Y:S01]  /*23a0*/  @UP1 ULOP3.LUT UR4, UR4, 0x1, UR6, 0x78, !UPT ;  /* 0x0000000104041892 */ /* 0x000fe2000f8e7806 */
[----:B------:R-:W-:-:S04]  /*23b0*/  IMAD.WIDE.U32 R2, R18, UR14, R2 ;  /* 0x0000000e12027c25 */ /* 0x000fc8000f8e0002 */
[----:B------:R-:W-:Y:S02]  /*23c0*/  IMAD R29, R18, UR15, R29 ;  /* 0x0000000f121d7c24 */ /* 0x000fe4000f8e021d */
[----:B------:R-:W-:Y:S01]  /*23d0*/  IMAD.MOV.U32 R26, RZ, RZ, -0x1 ;  /* 0xffffffffff1a7424 */ /* 0x000fe200078e00ff */
[----:B------:R-:W-:Y:S06]  /*23e0*/  @P0 BRA `(.L_x_32) ;  /* 0x0000001400240947 */ /* 0x000fec0003800000 */
[----:B---3-5:R-:W-:Y:S01]  /*23f0*/  FSETP.NEU.AND P0, PT, R7, RZ, PT ;  /* 0x000000ff0700720b */ /* 0x028fe20003f0d000 */
[----:B------:R-:W-:Y:S01]  /*2400*/  BSSY B0, `(.L_x_32) ;  /* 0x0000147000007945 */ /* 0x000fe20003800000 */
[----:B------:R-:W-:Y:S02]  /*2410*/  IMAD.IADD R29, R3, 0x1, R29 ;  /* 0x00000001031d7824 */ /* 0x000fe400078e021d */
[----:B------:R-:W-:Y:S02]  /*2420*/  IMAD.IADD R32, R22, 0x1, -R39 ;  /* 0x0000000116207824 */ /* 0x000fe400078e0a27 */
[----:B------:R-:W-:-:S07]  /*2430*/  IMAD.IADD R30, R10, 0x1, -R30 ;  /* 0x000000010a1e7824 */ /* 0x000fce00078e0a1e */
[----:B------:R-:W-:Y:S05]  /*2440*/  @!P0 BRA `(.L_x_33) ;  /* 0x0000000c00808947 */ /* 0x000fea0003800000 */
[----:B------:R-:W-:Y:S01]  /*2450*/  ULDC.64 UR6, c[0x0][0x5b8] ;  /* 0x00016e0000067ab9 */ /* 0x000fe20000000a00 */
[----:B------:R-:W-:Y:S01]  /*2460*/  ISETP.GE.AND P0, PT, R30, 0x1, PT ;  /* 0x000000011e00780c */ /* 0x000fe20003f06270 */
[----:B------:R-:W-:Y:S01]  /*2470*/  IMAD R36, R36, UR6, RZ ;  /* 0x0000000624247c24 */ /* 0x000fe2000f8e02ff */
[----:B------:R-:W-:Y:S01]  /*2480*/  ULDC.64 UR14, c[0x0][0x5a8] ;  /* 0x00016a00000e7ab9 */ /* 0x000fe20000000a00 */
[----:B------:R-:W-:Y:S01]  /*2490*/  IMAD.WIDE.U32 R24, R37, UR6, R24 ;  /* 0x0000000625187c25 */ /* 0x000fe2000f8e0018 */
[----:B------:R-:W-:-:S03]  /*24a0*/  ISETP.LT.OR P1, PT, R32, 0x1, !P0 ;  /* 0x000000012000780c */ /* 0x000fc60004721670 */
[----:B------:R-:W-:Y:S01]  /*24b0*/  IMAD R37, R37, UR7, R36 ;  /* 0x0000000725257c24 */ /* 0x000fe2000f8e0224 */
[----:B------:R-:W-:Y:S02]  /*24c0*/  ULDC.64 UR6, c[0x0][0x5b0] ;  /* 0x00016c0000067ab9 */ /* 0x000fe40000000a00 */
[----:B------:R-:W-:Y:S02]  /*24d0*/  IMAD R39, R19, UR6, RZ ;  /* 0x0000000613277c24 */ /* 0x000fe4000f8e02ff */
[----:B------:R-:W-:Y:S02]  /*24e0*/  IMAD.IADD R25, R25, 0x1, R37 ;  /* 0x0000000119197824 */ /* 0x000fe400078e0225 */
[C---:B------:R-:W-:Y:S02]  /*24f0*/  IMAD R39, R18.reuse, UR7, R39 ;  /* 0x0000000712277c24 */ /* 0x040fe4000f8e0227 */
[----:B------:R-:W-:Y:S01]  /*2500*/  IMAD.WIDE.U32 R36, R18, UR6, R24 ;  /* 0x0000000612247c25 */ /* 0x000fe2000f8e0018 */
[----:B------:R-:W0:Y:S02]  /*2510*/  @!P1 LDC.64 R46, c[0x0][0x5c0] ;  /* 0x00017000ff2e9b82 */ /* 0x000e240000000a00 */
[----:B------:R-:W-:-:S02]  /*2520*/  IADD3 R38, P0, R36, UR14, RZ ;  /* 0x0000000e24267c10 */ /* 0x000fc4000ff1e0ff */
[----:B------:R-:W-:Y:S02]  /*2530*/  PRMT R36, RZ, 0x7610, R36 ;  /* 0x00007610ff247816 */ /* 0x000fe40000000024 */
[----:B------:R-:W-:-:S05]  /*2540*/  IADD3.X R39, R37, UR15, R39, P0, !PT ;  /* 0x0000000f25277c10 */ /* 0x000fca00087fe427 */
[----:B------:R-:W3:Y:S01]  /*2550*/  @!P1 LDG.E.U8 R36, desc[UR22][R38.64] ;  /* 0x0000001626249981 */ /* 0x000ee2000c1e1100 */
[----:B------:R-:W-:Y:S01]  /*2560*/  IMAD R48, R41, -0x8, R10 ;  /* 0xfffffff829307824 */ /* 0x000fe200078e020a */
[----:B------:R-:W-:-:S04]  /*2570*/  PRMT R41, RZ, 0x7610, R41 ;  /* 0x00007610ff297816 */ /* 0x000fc80000000029 */
[----:B------:R-:W-:-:S04]  /*2580*/  ISETP.GE.AND P0, PT, R48, 0x2, PT ;  /* 0x000000023000780c */ /* 0x000fc80003f06270 */
[----:B------:R-:W-:-:S13]  /*2590*/  ISETP.LT.OR P0, PT, R32, 0x1, !P0 ;  /* 0x000000012000780c */ /* 0x000fda0004701670 */
[----:B------:R-:W1:Y:S01]  /*25a0*/  @!P0 LDC.64 R50, c[0x0][0x5c0] ;  /* 0x00017000ff328b82 */ /* 0x000e620000000a00 */
[----:B---3--:R-:W-:-:S04]  /*25b0*/  LOP3.LUT R36, R36, 0xff, RZ, 0xc0, !PT ;  /* 0x000000ff24247812 */ /* 0x008fc800078ec0ff */
[----:B------:R-:W-:-:S05]  /*25c0*/  F2FP.F16.E4M3.UNPACK_B R36, R36 ;  /* 0x00000024ff24723e */ /* 0x000fca00020006ff */
[----:B------:R-:W-:-:S05]  /*25d0*/  HADD2.F32 R36, -RZ, R36.H0_H0 ;  /* 0x20000024ff247230 */ /* 0x000fca0000004100 */
[----:B------:R-:W-:Y:S01]  /*25e0*/  FMUL R44, R36, R7 ;  /* 0x00000007242c7220 */ /* 0x000fe20000400000 */
[----:B0-----:R-:W-:-:S03]  /*25f0*/  @!P1 IADD3 R36, P2, R2, R46, RZ ;  /* 0x0000002e02249210 */ /* 0x001fc60007f5e0ff */
[----:B--2---:R-:W-:Y:S02]  /*2600*/  FFMA R44, R59, R6, R44 ;  /* 0x000000063b2c7223 */ /* 0x004fe4000000002c */
[----:B------:R-:W-:-:S03]  /*2610*/  @!P1 IMAD.X R37, R29, 0x1, R47, P2 ;  /* 0x000000011d259824 */ /* 0x000fc600010e062f */
[----:B------:R-:W-:-:S05]  /*2620*/  F2FP.SATFINITE.E4M3.F32.PACK_AB_MERGE_C R47, RZ, R44, RZ ;  /* 0x0000002cff2f723e */ /* 0x000fca00048070ff */
[----:B------:R0:W-:Y:S04]  /*2630*/  @!P1 STG.E.U8 desc[UR22][R36.64], R47 ;  /* 0x0000002f24009986 */ /* 0x0001e8000c101116 */
[----:B------:R2:W3:Y:S01]  /*2640*/  @!P0 LDG.E.U8 R41, desc[UR22][R38.64+0x1] ;  /* 0x0000011626298981 */ /* 0x0004e2000c1e1100 */
[----:B------:R-:W-:-:S05]  /*2650*/  IADD3 R45, P1, R18, 0x8, RZ ;  /* 0x00000008122d7810 */ /* 0x000fca0007f3e0ff */
[----:B------:R-:W-:Y:S01]  /*2660*/  IMAD.X R46, RZ, RZ, R19, P1 ;  /* 0x000000ffff2e7224 */ /* 0x000fe200008e0613 */
[----:B------:R-:W-:Y:S01]  /*2670*/  ISETP.GE.AND P1, PT, R32, 0x9, PT ;  /* 0x000000092000780c */ /* 0x000fe20003f26270 */
[----:B0-----:R-:W-:-:S03]  /*2680*/  IMAD.WIDE.U32 R36, R45, UR6, R24 ;  /* 0x000000062d247c25 */ /* 0x001fc6000f8e0018 */
[----:B------:R-:W-:Y:S01]  /*2690*/  ISETP.LT.OR P2, PT, R30, 0x1, !P1 ;  /* 0x000000011e00780c */ /* 0x000fe20004f41670 */
[----:B------:R-:W-:Y:S01]  /*26a0*/  IMAD R46, R46, UR6, RZ ;  /* 0x000000062e2e7c24 */ /* 0x000fe2000f8e02ff */
[----:B--2---:R-:W-:Y:S02]  /*26b0*/  IADD3 R38, P4, R36, UR14, RZ ;  /* 0x0000000e24267c10 */ /* 0x004fe4000ff9e0ff */
[----:B------:R-:W-:Y:S01]  /*26c0*/  PRMT R36, RZ, 0x7610, R36 ;  /* 0x00007610ff247816 */ /* 0x000fe20000000024 */
[----:B------:R-:W-:Y:S01]  /*26d0*/  IMAD R45, R45, UR7, R46 ;  /* 0x000000072d2d7c24 */ /* 0x000fe2000f8e022e */
[----:B---3--:R-:W-:-:S04]  /*26e0*/  LOP3.LUT R41, R41, 0xff, RZ, 0xc0, !PT ;  /* 0x000000ff29297812 */ /* 0x008fc800078ec0ff */
[----:B------:R-:W-:-:S05]  /*26f0*/  F2FP.F16.E4M3.UNPACK_B R41, R41 ;  /* 0x00000029ff29723e */ /* 0x000fca00020006ff */
[----:B------:R-:W-:-:S05]  /*2700*/  HADD2.F32 R44, -RZ, R41.H0_H0 ;  /* 0x20000029ff2c7230 */ /* 0x000fca0000004100 */
[----:B------:R-:W-:-:S04]  /*2710*/  FMUL R41, R44, R7 ;  /* 0x000000072c297220 */ /* 0x000fc80000400000 */
[----:B------:R-:W-:Y:S01]  /*2720*/  FFMA R39, R40, R6, R41 ;  /* 0x0000000628277223 */ /* 0x000fe20000000029 */
[----:B-1----:R-:W-:-:S04]  /*2730*/  @!P0 IADD3 R40, P5, R2, R50, RZ ;  /* 0x0000003202288210 */ /* 0x002fc80007fbe0ff */
[----:B------:R-:W-:Y:S01]  /*2740*/  F2FP.SATFINITE.E4M3.F32.PACK_AB_MERGE_C R47, RZ, R39, RZ ;  /* 0x00000027ff2f723e */ /* 0x000fe200048070ff */
[----:B------:R-:W-:Y:S01]  /*2750*/  @!P0 IMAD.X R41, R29, 0x1, R51, P5 ;  /* 0x000000011d298824 */ /* 0x000fe200028e0633 */
[----:B------:R-:W-:Y:S01]  /*2760*/  IADD3.X R39, R37, UR15, R45, P4, !PT ;  /* 0x0000000f25277c10 */ /* 0x000fe2000a7fe42d */
[----:B------:R-:W0:Y:S03]  /*2770*/  @!P2 LDC.64 R50, c[0x0][0x5c0] ;  /* 0x00017000ff32ab82 */ /* 0x000e260000000a00 */
[----:B------:R1:W-:Y:S04]  /*2780*/  @!P0 STG.E.U8 desc[UR22][R40.64+0x1], R47 ;  /* 0x0000012f28008986 */ /* 0x0003e8000c101116 */
[----:B------:R-:W2:Y:S01]  /*2790*/  @!P2 LDG.E.U8 R36, desc[UR22][R38.64] ;  /* 0x000000162624a981 */ /* 0x000ea2000c1e1100 */
[----:B------:R-:W-:-:S02]  /*27a0*/  ISETP.LT.OR P0, PT, R48, 0x2, !P1 ;  /* 0x000000023000780c */ /* 0x000fc40004f01670 */
[----:B-1----:R-:W-:Y:S02]  /*27b0*/  PRMT R40, RZ, 0x7610, R40 ;  /* 0x00007610ff287816 */ /* 0x002fe40000000028 */
[----:B--2---:R-:W-:-:S04]  /*27c0*/  LOP3.LUT R36, R36, 0xff, RZ, 0xc0, !PT ;  /* 0x000000ff24247812 */ /* 0x004fc800078ec0ff */
[----:B------:R-:W-:-:S05]  /*27d0*/  F2FP.F16.E4M3.UNPACK_B R36, R36 ;  /* 0x00000024ff24723e */ /* 0x000fca00020006ff */
[----:B------:R-:W-:-:S05]  /*27e0*/  HADD2.F32 R36, -RZ, R36.H0_H0 ;  /* 0x20000024ff247230 */ /* 0x000fca0000004100 */
[----:B------:R-:W-:Y:S01]  /*27f0*/  FMUL R44, R36, R7 ;  /* 0x00000007242c7220 */ /* 0x000fe20000400000 */
[----:B0-----:R-:W-:-:S03]  /*2800*/  @!P2 IADD3 R36, P1, P4, R2, R50, R13 ;  /* 0x000000320224a210 */ /* 0x001fc60007c3e00d */
[----:B------:R-:W-:Y:S01]  /*2810*/  FFMA R44, R57, R6, R44 ;  /* 0x00000006392c7223 */ /* 0x000fe2000000002c */
[----:B------:R-:W-:Y:S02]  /*2820*/  @!P2 IADD3.X R37, R29, R51, R14, P1, P4 ;  /* 0x000000331d25a210 */ /* 0x000fe40000fe840e */
[----:B------:R-:W0:Y:S02]  /*2830*/  @!P0 LDC.64 R50, c[0x0][0x5c0] ;  /* 0x00017000ff328b82 */ /* 0x000e240000000a00 */
[----:B------:R-:W-:-:S05]  /*2840*/  F2FP.SATFINITE.E4M3.F32.PACK_AB_MERGE_C R47, RZ, R44, RZ ;  /* 0x0000002cff2f723e */ /* 0x000fca00048070ff */
[----:B------:R1:W-:Y:S04]  /*2850*/  @!P2 STG.E.U8 desc[UR22][R36.64], R47 ;  /* 0x0000002f2400a986 */ /* 0x0003e8000c101116 */
[----:B------:R2:W3:Y:S01]  /*2860*/  @!P0 LDG.E.U8 R40, desc[UR22][R38.64+0x1] ;  /* 0x0000011626288981 */ /* 0x0004e2000c1e1100 */
[----:B------:R-:W-:-:S05]  /*2870*/  IADD3 R45, P1, R18, 0x80, RZ ;  /* 0x00000080122d7810 */ /* 0x000fca0007f3e0ff */
[----:B------:R-:W-:Y:S01]  /*2880*/  IMAD.X R44, RZ, RZ, R19, P1 ;  /* 0x000000ffff2c7224 */ /* 0x000fe200008e0613 */
[----:B------:R-:W-:Y:S01]  /*2890*/  ISETP.GE.AND P1, PT, R32, 0x81, PT ;  /* 0x000000812000780c */ /* 0x000fe20003f26270 */
[----:B-1----:R-:W-:-:S03]  /*28a0*/  IMAD.WIDE.U32 R36, R45, UR6, R24 ;  /* 0x000000062d247c25 */ /* 0x002fc6000f8e0018 */
[----:B------:R-:W-:Y:S01]  /*28b0*/  ISETP.LT.OR P2, PT, R30, 0x1, !P1 ;  /* 0x000000011e00780c */ /* 0x000fe20004f41670 */
[----:B------:R-:W-:Y:S01]  /*28c0*/  IMAD R44, R44, UR6, RZ ;  /* 0x000000062c2c7c24 */ /* 0x000fe2000f8e02ff */
[----:B--2---:R-:W-:Y:S02]  /*28d0*/  IADD3 R38, P4, R36, UR14, RZ ;  /* 0x0000000e24267c10 */ /* 0x004fe4000ff9e0ff */
[----:B------:R-:W-:Y:S01]  /*28e0*/  PRMT R36, RZ, 0x7610, R36 ;  /* 0x00007610ff247816 */ /* 0x000fe20000000024 */
[----:B------:R-:W-:-:S05]  /*28f0*/  IMAD R45, R45, UR7, R44 ;  /* 0x000000072d2d7c24 */ /* 0x000fca000f8e022c */
[----:B------:R-:W-:-:S03]  /*2900*/  IADD3.X R39, R37, UR15, R45, P4, !PT ;  /* 0x0000000f25277c10 */ /* 0x000fc6000a7fe42d */
[----:B------:R-:W1:Y:S01]  /*2910*/  @!P2 LDC.64 R44, c[0x0][0x5c0] ;  /* 0x00017000ff2cab82 */ /* 0x000e620000000a00 */
[----:B---3--:R-:W-:-:S04]  /*2920*/  LOP3.LUT R40, R40, 0xff, RZ, 0xc0, !PT ;  /* 0x000000ff28287812 */ /* 0x008fc800078ec0ff */
[----:B------:R-:W-:-:S05]  /*2930*/  F2FP.F16.E4M3.UNPACK_B R40, R40 ;  /* 0x00000028ff28723e */ /* 0x000fca00020006ff */
[----:B------:R-:W-:-:S05]  /*2940*/  HADD2.F32 R40, -RZ, R40.H0_H0 ;  /* 0x20000028ff287230 */ /* 0x000fca0000004100 */
[----:B------:R-:W-:Y:S01]  /*2950*/  FMUL R41, R40, R7 ;  /* 0x0000000728297220 */ /* 0x000fe20000400000 */
[----:B0-----:R-:W-:-:S03]  /*2960*/  @!P0 IADD3 R40, P5, P6, R2, R50, R13 ;  /* 0x0000003202288210 */ /* 0x001fc60007ebe00d */
[----:B------:R-:W-:Y:S01]  /*2970*/  FFMA R42, R42, R6, R41 ;  /* 0x000000062a2a7223 */ /* 0x000fe20000000029 */
[----:B------:R-:W-:-:S04]  /*2980*/  @!P0 IADD3.X R41, R29, R51, R14, P5, P6 ;  /* 0x000000331d298210 */ /* 0x000fc80002fec40e */
[----:B------:R-:W-:-:S05]  /*2990*/  F2FP.SATFINITE.E4M3.F32.PACK_AB_MERGE_C R47, RZ, R42, RZ ;  /* 0x0000002aff2f723e */ /* 0x000fca00048070ff */
[----:B------:R0:W-:Y:S04]  /*29a0*/  @!P0 STG.E.U8 desc[UR22][R40.64+0x1], R47 ;  /* 0x0000012f28008986 */ /* 0x0001e8000c101116 */
[----:B------:R-:W2:Y:S01]  /*29b0*/  @!P2 LDG.E.U8 R36, desc[UR22][R38.64] ;  /* 0x000000162624a981 */ /* 0x000ea2000c1e1100 */
[----:B------:R-:W-:Y:S02]  /*29c0*/  ISETP.LT.OR P0, PT, R48, 0x2, !P1 ;  /* 0x000000023000780c */ /* 0x000fe40004f01670 */
[----:B0-----:R-:W-:-:S11]  /*29d0*/  PRMT R40, RZ, 0x7610, R40 ;  /* 0x00007610ff287816 */ /* 0x001fd60000000028 */
[----:B------:R-:W0:Y:S01]  /*29e0*/  @!P0 LDC.64 R46, c[0x0][0x5c0] ;  /* 0x00017000ff2e8b82 */ /* 0x000e220000000a00 */
[----:B--2---:R-:W-:-:S04]  /*29f0*/  LOP3.LUT R36, R36, 0xff, RZ, 0xc0, !PT ;  /* 0x000000ff24247812 */ /* 0x004fc800078ec0ff */
[----:B------:R-:W-:-:S05]  /*2a00*/  F2FP.F16.E4M3.UNPACK_B R36, R36 ;  /* 0x00000024ff24723e */ /* 0x000fca00020006ff */
[----:B------:R-:W-:-:S05]  /*2a10*/  HADD2.F32 R36, -RZ, R36.H0_H0 ;  /* 0x20000024ff247230 */ /* 0x000fca0000004100 */
[----:B------:R-:W-:Y:S01]  /*2a20*/  FMUL R42, R36, R7 ;  /* 0x00000007242a7220 */ /* 0x000fe20000400000 */
[----:B-1----:R-:W-:-:S03]  /*2a30*/  @!P2 IADD3 R36, P1, P4, R2, R44, R15 ;  /* 0x0000002c0224a210 */ /* 0x002fc60007c3e00f */
[----:B------:R-:W-:Y:S01]  /*2a40*/  FFMA R42, R43, R6, R42 ;  /* 0x000000062b2a7223 */ /* 0x000fe2000000002a */
[----:B------:R-:W-:-:S04]  /*2a50*/  @!P2 IADD3.X R37, R29, R45, R16, P1, P4 ;  /* 0x0000002d1d25a210 */ /* 0x000fc80000fe8410 */
[----:B------:R-:W-:-:S05]  /*2a60*/  F2FP.SATFINITE.E4M3.F32.PACK_AB_MERGE_C R45, RZ, R42, RZ ;  /* 0x0000002aff2d723e */ /* 0x000fca00048070ff */
[----:B------:R1:W-:Y:S04]  /*2a70*/  @!P2 STG.E.U8 desc[UR22][R36.64], R45 ;  /* 0x0000002d2400a986 */ /* 0x0003e8000c101116 */
[----:B------:R0:W2:Y:S01]  /*2a80*/  @!P0 LDG.E.U8 R40, desc[UR22][R38.64+0x1] ;  /* 0x0000011626288981 */ /* 0x0000a2000c1e1100 */
[----:B------:R-:W-:-:S05]  /*2a90*/  IADD3 R43, P1, R18, 0x88, RZ ;  /* 0x00000088122b7810 */ /* 0x000fca0007f3e0ff */
[----:B------:R-:W-:Y:S01]  /*2aa0*/  IMAD.X R42, RZ, RZ, R19, P1 ;  /* 0x000000ffff2a7224 */ /* 0x000fe200008e0613 */
[----:B------:R-:W-:Y:S01]  /*2ab0*/  ISETP.GE.AND P1, PT, R32, 0x89, PT ;  /* 0x000000892000780c */ /* 0x000fe20003f26270 */
[----:B-1----:R-:W-:Y:S01]  /*2ac0*/  IMAD.WIDE.U32 R36, R43, UR6, R24 ;  /* 0x000000062b247c25 */ /* 0x002fe2000f8e0018 */
[----:B0-----:R-:W-:-:S03]  /*2ad0*/  @!P0 IADD3 R38, P5, P6, R2, R46, R15 ;  /* 0x0000002e02268210 */ /* 0x001fc60007ebe00f */
[----:B------:R-:W-:Y:S01]  /*2ae0*/  IMAD R42, R42, UR6, RZ ;  /* 0x000000062a2a7c24 */ /* 0x000fe2000f8e02ff */
[----:B------:R-:W-:Y:S02]  /*2af0*/  ISETP.LT.OR P2, PT, R30, 0x1, !P1 ;  /* 0x000000011e00780c */ /* 0x000fe40004f41670 */
[----:B------:R-:W-:Y:S01]  /*2b00*/  IADD3 R36, P4, R36, UR14, RZ ;  /* 0x0000000e24247c10 */ /* 0x000fe2000ff9e0ff */
[----:B------:R-:W-:Y:S01]  /*2b10*/  IMAD R43, R43, UR7, R42 ;  /* 0x000000072b2b7c24 */ /* 0x000fe2000f8e022a */
[----:B------:R-:W-:-:S04]  /*2b20*/  @!P0 IADD3.X R39, R29, R47, R16, P5, P6 ;  /* 0x0000002f1d278210 */ /* 0x000fc80002fec410 */
[----:B------:R-:W-:-:S05]  /*2b30*/  IADD3.X R37, R37, UR15, R43, P4, !PT ;  /* 0x0000000f25257c10 */ /* 0x000fca000a7fe42b */
[----:B------:R-:W0:Y:S01]  /*2b40*/  @!P2 LDC.64 R42, c[0x0][0x5c0] ;  /* 0x00017000ff2aab82 */ /* 0x000e220000000a00 */
[----:B--2---:R-:W-:-:S04]  /*2b50*/  LOP3.LUT R40, R40, 0xff, RZ, 0xc0, !PT ;  /* 0x000000ff28287812 */ /* 0x004fc800078ec0ff */
[----:B------:R-:W-:-:S05]  /*2b60*/  F2FP.F16.E4M3.UNPACK_B R40, R40 ;  /* 0x00000028ff28723e */ /* 0x000fca00020006ff */
[----:B------:R-:W-:-:S05]  /*2b70*/  HADD2.F32 R40, -RZ, R40.H0_H0 ;  /* 0x20000028ff287230 */ /* 0x000fca0000004100 */
[----:B------:R-:W-:-:S04]  /*2b80*/  FMUL R41, R40, R7 ;  /* 0x0000000728297220 */ /* 0x000fc80000400000 */
[----:B------:R-:W-:Y:S01]  /*2b90*/  FFMA R41, R34, R6, R41 ;  /* 0x0000000622297223 */ /* 0x000fe20000000029 */
[----:B------:R-:W-:-:S04]  /*2ba0*/  PRMT R34, RZ, 0x7610, R34 ;  /* 0x00007610ff227816 */ /* 0x000fc80000000022 */
[----:B------:R-:W-:-:S05]  /*2bb0*/  F2FP.SATFINITE.E4M3.F32.PACK_AB_MERGE_C R45, RZ, R41, RZ ;  /* 0x00000029ff2d723e */ /* 0x000fca00048070ff */
[----:B------:R1:W-:Y:S04]  /*2bc0*/  @!P0 STG.E.U8 desc[UR22][R38.64+0x1], R45 ;  /* 0x0000012d26008986 */ /* 0x0003e8000c101116 */
[----:B------:R-:W2:Y:S01]  /*2bd0*/  @!P2 LDG.E.U8 R34, desc[UR22][R36.64] ;  /* 0x000000162422a981 */ /* 0x000ea2000c1e1100 */
[----:B------:R-:W-:Y:S02]  /*2be0*/  @!P2 IADD3 R41, P4, P5, R15, R2, R13 ;  /* 0x000000020f29a210 */ /* 0x000fe40007d9e00d */
[----:B------:R-:W-:Y:S02]  /*2bf0*/  ISETP.LT.OR P0, PT, R48, 0x2, !P1 ;  /* 0x000000023000780c */ /* 0x000fe40004f01670 */
[----:B-1----:R-:W-:-:S11]  /*2c00*/  @!P2 IADD3.X R38, R16, R29, R14, P4, P5 ;  /* 0x0000001d1026a210 */ /* 0x002fd600027ea40e */
[----:B------:R-:W1:Y:S01]  /*2c10*/  @!P0 LDC.64 R44, c[0x0][0x5c0] ;  /* 0x00017000ff2c8b82 */ /* 0x000e620000000a00 */
[----:B--2---:R-:W-:-:S04]  /*2c20*/  LOP3.LUT R34, R34, 0xff, RZ, 0xc0, !PT ;  /* 0x000000ff22227812 */ /* 0x004fc800078ec0ff */
[----:B------:R-:W-:-:S05]  /*2c30*/  F2FP.F16.E4M3.UNPACK_B R34, R34 ;  /* 0x00000022ff22723e */ /* 0x000fca00020006ff */
[----:B------:R-:W-:-:S05]  /*2c40*/  HADD2.F32 R34, -RZ, R34.H0_H0 ;  /* 0x20000022ff227230 */ /* 0x000fca0000004100 */
[----:B------:R-:W-:Y:S01]  /*2c50*/  FMUL R40, R34, R7 ;  /* 0x0000000722287220 */ /* 0x000fe20000400000 */
[----:B0-----:R-:W-:-:S03]  /*2c60*/  @!P2 IADD3 R34, P1, R41, R42, RZ ;  /* 0x0000002a2922a210 */ /* 0x001fc60007f3e0ff */
[----:B------:R-:W-:Y:S02]  /*2c70*/  FFMA R40, R35, R6, R40 ;  /* 0x0000000623287223 */ /* 0x000fe40000000028 */
[----:B------:R-:W-:Y:S01]  /*2c80*/  @!P2 IMAD.X R35, R38, 0x1, R43, P1 ;  /* 0x000000012623a824 */ /* 0x000fe200008e062b */
[----:B------:R-:W-:Y:S02]  /*2c90*/  PRMT R38, RZ, 0x7610, R38 ;  /* 0x00007610ff267816 */ /* 0x000fe40000000026 */
[----:B------:R-:W-:-:S05]  /*2ca0*/  F2FP.SATFINITE.E4M3.F32.PACK_AB_MERGE_C R41, RZ, R40, RZ ;  /* 0x00000028ff29723e */ /* 0x000fca00048070ff */
[----:B------:R0:W-:Y:S04]  /*2cb0*/  @!P2 STG.E.U8 desc[UR22][R34.64], R41 ;  /* 0x000000292200a986 */ /* 0x0001e8000c101116 */
[----:B------:R2:W3:Y:S01]  /*2cc0*/  @!P0 LDG.E.U8 R38, desc[UR22][R36.64+0x1] ;  /* 0x0000011624268981 */ /* 0x0004e2000c1e1100 */
[----:B------:R-:W-:Y:S02]  /*2cd0*/  IADD3 R39, P1, R18, 0x100, RZ ;  /* 0x0000010012277810 */ /* 0x000fe40007f3e0ff */
[----:B------:R-:W-:-:S03]  /*2ce0*/  @!P0 IADD3 R43, P5, P6, R15, R2, R13 ;  /* 0x000000020f2b8210 */ /* 0x000fc60007ebe00d */
[----:B------:R-:W-:Y:S01]  /*2cf0*/  IMAD.X R40, RZ, RZ, R19, P1 ;  /* 0x000000ffff287224 */ /* 0x000fe200008e0613 */
[----:B------:R-:W-:Y:S01]  /*2d00*/  ISETP.GE.AND P1, PT, R32, 0x101, PT ;  /* 0x000001012000780c */ /* 0x000fe20003f26270 */
[----:B0-----:R-:W-:Y:S01]  /*2d10*/  IMAD.WIDE.U32 R34, R39, UR6, R24 ;  /* 0x0000000627227c25 */ /* 0x001fe2000f8e0018 */
[----:B------:R-:W-:Y:S02]  /*2d20*/  @!P0 IADD3.X R42, R16, R29, R14, P5, P6 ;  /* 0x0000001d102a8210 */ /* 0x000fe40002fec40e */
[----:B------:R-:W-:Y:S01]  /*2d30*/  ISETP.LT.OR P2, PT, R30, 0x1, !P1 ;  /* 0x000000011e00780c */ /* 0x000fe20004f41670 */
[----:B------:R-:W-:Y:S01]  /*2d40*/  IMAD R40, R40, UR6, RZ ;  /* 0x0000000628287c24 */ /* 0x000fe2000f8e02ff */
[----:B--2---:R-:W-:-:S03]  /*2d50*/  IADD3 R36, P5, R34, UR14, RZ ;  /* 0x0000000e22247c10 */ /* 0x004fc6000ffbe0ff */
[----:B------:R-:W-:-:S05]  /*2d60*/  IMAD R37, R39, UR7, R40 ;  /* 0x0000000727257c24 */ /* 0x000fca000f8e0228 */
[----:B------:R-:W-:Y:S02]  /*2d70*/  IADD3.X R37, R35, UR15, R37, P5, !PT ;  /* 0x0000000f23257c10 */ /* 0x000fe4000affe425 */
        /* <DEDUP_REMOVED lines=8> */
[----:B------:R-:W-:Y:S01]  /*2e00*/  PRMT R33, RZ, 0x7610, R33 ;  /* 0x00007610ff217816 */ /* 0x000fe20000000021 */
[----:B------:R-:W0:Y:S03]  /*2e10*/  @!P2 LDC.64 R42, c[0x0][0x5c0] ;  /* 0x00017000ff2aab82 */ /* 0x000e260000000a00 */
[----:B------:R1:W-:Y:S04]  /*2e20*/  @!P0 STG.E.U8 desc[UR22][R38.64+0x1], R41 ;  /* 0x0000012926008986 */ /* 0x0003e8000c101116 */
[----:B------:R-:W2:Y:S01]  /*2e30*/  @!P2 LDG.E.U8 R33, desc[UR22][R36.64] ;  /* 0x000000162421a981 */ /* 0x000ea2000c1e1100 */
[----:B------:R-:W-:-:S02]  /*2e40*/  ISETP.LT.OR P0, PT, R48, 0x2, !P1 ;  /* 0x000000023000780c */ /* 0x000fc40004f01670 */
[----:B--2---:R-:W-:-:S04]  /*2e50*/  LOP3.LUT R33, R33, 0xff, RZ, 0xc0, !PT ;  /* 0x000000ff21217812 */ /* 0x004fc800078ec0ff */
[----:B------:R-:W-:-:S05]  /*2e60*/  F2FP.F16.E4M3.UNPACK_B R33, R33 ;  /* 0x00000021ff21723e */ /* 0x000fca00020006ff */
[----:B------:R-:W-:-:S05]  /*2e70*/  HADD2.F32 R34, -RZ, R33.H0_H0 ;  /* 0x20000021ff227230 */ /* 0x000fca0000004100 */
[----:B------:R-:W-:Y:S01]  /*2e80*/  FMUL R40, R34, R7 ;  /* 0x0000000722287220 */ /* 0x000fe20000400000 */
[----:B0-----:R-:W-:-:S03]  /*2e90*/  @!P2 IADD3 R34, P1, P4, R2, R42, R11 ;  /* 0x0000002a0222a210 */ /* 0x001fc60007c3e00b */
[----:B------:R-:W-:Y:S01]  /*2ea0*/  FFMA R40, R31, R6, R40 ;  /* 0x000000061f287223 */ /* 0x000fe20000000028 */
[----:B------:R-:W-:Y:S02]  /*2eb0*/  @!P2 IADD3.X R35, R29, R43, R12, P1, P4 ;  /* 0x0000002b1d23a210 */ /* 0x000fe40000fe840c */
[----:B------:R-:W-:Y:S02]  /*2ec0*/  PRMT R31, RZ, 0x7610, R31 ;  /* 0x00007610ff1f7816 */ /* 0x000fe4000000001f */
[----:B-1----:R-:W-:Y:S02]  /*2ed0*/  F2FP.SATFINITE.E4M3.F32.PACK_AB_MERGE_C R39, RZ, R40, RZ ;  /* 0x00000028ff27723e */ /* 0x002fe400048070ff */
[----:B------:R-:W0:Y:S03]  /*2ee0*/  @!P0 LDC.64 R40, c[0x0][0x5c0] ;  /* 0x00017000ff288b82 */ /* 0x000e260000000a00 */
[----:B------:R1:W-:Y:S04]  /*2ef0*/  @!P2 STG.E.U8 desc[UR22][R34.64], R39 ;  /* 0x000000272200a986 */ /* 0x0003e8000c101116 */
[----:B------:R-:W2:Y:S01]  /*2f00*/  @!P0 LDG.E.U8 R31, desc[UR22][R36.64+0x1] ;  /* 0x00000116241f8981 */ /* 0x000ea2000c1e1100 */
[----:B------:R-:W-:-:S05]  /*2f10*/  IADD3 R33, P1, R18, 0x108, RZ ;  /* 0x0000010812217810 */ /* 0x000fca0007f3e0ff */
[----:B------:R-:W-:-:S03]  /*2f20*/  IMAD.WIDE.U32 R24, R33, UR6, R24 ;  /* 0x0000000621187c25 */ /* 0x000fc6000f8e0018 */
[----:B------:R-:W-:Y:S02]  /*2f30*/  IADD3 R24, P4, R24, UR14, RZ ;  /* 0x0000000e18187c10 */ /* 0x000fe4000ff9e0ff */
[----:B--2---:R-:W-:-:S04]  /*2f40*/  LOP3.LUT R31, R31, 0xff, RZ, 0xc0, !PT ;  /* 0x000000ff1f1f7812 */ /* 0x004fc800078ec0ff */
[----:B------:R-:W-:-:S05]  /*2f50*/  F2FP.F16.E4M3.UNPACK_B R31, R31 ;  /* 0x0000001fff1f723e */ /* 0x000fca00020006ff */
[----:B------:R-:W-:Y:S02]  /*2f60*/  HADD2.F32 R18, -RZ, R31.H0_H0 ;  /* 0x2000001fff127230 */ /* 0x000fe40000004100 */
[----:B------:R-:W-:Y:S01]  /*2f70*/  IMAD.X R31, RZ, RZ, R19, P1 ;  /* 0x000000ffff1f7224 */ /* 0x000fe200008e0613 */
[----:B------:R-:W-:Y:S02]  /*2f80*/  ISETP.GE.AND P1, PT, R32, 0x109, PT ;  /* 0x000001092000780c */ /* 0x000fe40003f26270 */
[----:B------:R-:W-:Y:S01]  /*2f90*/  FMUL R19, R18, R7 ;  /* 0x0000000712137220 */ /* 0x000fe20000400000 */
[----:B------:R-:W-:Y:S01]  /*2fa0*/  IMAD R18, R31, UR6, RZ ;  /* 0x000000061f127c24 */ /* 0x000fe2000f8e02ff */
[----:B------:R-:W-:Y:S02]  /*2fb0*/  ISETP.LT.OR P2, PT, R30, 0x1, !P1 ;  /* 0x000000011e00780c */ /* 0x000fe40004f41670 */
[----:B------:R-:W-:Y:S01]  /*2fc0*/  FFMA R19, R28, R6, R19 ;  /* 0x000000061c137223 */ /* 0x000fe20000000013 */
[----:B0-----:R-:W-:Y:S01]  /*2fd0*/  @!P0 IADD3 R30, P5, P6, R2, R40, R11 ;  /* 0x00000028021e8210 */ /* 0x001fe20007ebe00b */
[--C-:B------:R-:W-:Y:S01]  /*2fe0*/  IMAD R33, R33, UR7, R18.reuse ;  /* 0x0000000721217c24 */ /* 0x100fe2000f8e0212 */
[----:B------:R-:W-:-:S02]  /*2ff0*/  PRMT R18, RZ, 0x7610, R18 ;  /* 0x00007610ff127816 */ /* 0x000fc40000000012 */
[----:B------:R-:W-:Y:S02]  /*3000*/  @!P0 IADD3.X R31, R29, R41, R12, P5, P6 ;  /* 0x000000291d1f8210 */ /* 0x000fe40002fec40c */
[----:B-1----:R-:W-:Y:S02]  /*3010*/  F2FP.SATFINITE.E4M3.F32.PACK_AB_MERGE_C R35, RZ, R19, RZ ;  /* 0x00000013ff23723e */ /* 0x002fe400048070ff */
[----:B------:R-:W-:Y:S02]  /*3020*/  IADD3.X R25, R25, UR15, R33, P4, !PT ;  /* 0x0000000f19197c10 */ /* 0x000fe4000a7fe421 */
[----:B------:R-:W0:Y:S01]  /*3030*/  @!P2 LDC.64 R32, c[0x0][0x5c0] ;  /* 0x00017000ff20ab82 */ /* 0x000e220000000a00 */
[----:B------:R1:W-:Y:S04]  /*3040*/  @!P0 STG.E.U8 desc[UR22][R30.64+0x1], R35 ;  /* 0x000001231e008986 */ /* 0x0003e8000c101116 */
[----:B------:R-:W2:Y:S01]  /*3050*/  @!P2 LDG.E.U8 R18, desc[UR22][R24.64] ;  /* 0x000000161812a981 */ /* 0x000ea2000c1e1100 */
[----:B------:R-:W-:Y:S01]  /*3060*/  @!P2 IADD3 R19, P0, P4, R11, R2, R13 ;  /* 0x000000020b13a210 */ /* 0x000fe20007c1e00d */
[----:B------:R-:W-:Y:S01]  /*3070*/  BSSY B1, `(.L_x_34) ;  /* 0x000000f000017945 */ /* 0x000fe20003800000 */
[----:B------:R-:W-:-:S02]  /*3080*/  ISETP.LT.OR P1, PT, R48, 0x2, !P1 ;  /* 0x000000023000780c */ /* 0x000fc40004f21670 */
[----:B--2---:R-:W-:-:S04]  /*3090*/  LOP3.LUT R18, R18, 0xff, RZ, 0xc0, !PT ;  /* 0x000000ff12127812 */ /* 0x004fc800078ec0ff */
[----:B------:R-:W-:-:S05]  /*30a0*/  F2FP.F16.E4M3.UNPACK_B R18, R18 ;  /* 0x00000012ff12723e */ /* 0x000fca00020006ff */
[----:B------:R-:W-:-:S05]  /*30b0*/  HADD2.F32 R18, -RZ, R18.H0_H0 ;  /* 0x20000012ff127230 */ /* 0x000fca0000004100 */
[----:B------:R-:W-:Y:S01]  /*30c0*/  FMUL R28, R18, R7 ;  /* 0x00000007121c7220 */ /* 0x000fe20000400000 */
[----:B0-----:R-:W-:Y:S02]  /*30d0*/  @!P2 IADD3 R18, P5, R19, R32, RZ ;  /* 0x000000201312a210 */ /* 0x001fe40007fbe0ff */
[----:B------:R-:W-:Y:S01]  /*30e0*/  @!P2 IADD3.X R32, R12, R29, R14, P0, P4 ;  /* 0x0000001d0c20a210 */ /* 0x000fe200007e840e */
[----:B------:R-:W-:Y:S01]  /*30f0*/  FFMA R28, R27, R6, R28 ;  /* 0x000000061b1c7223 */ /* 0x000fe2000000001c */
[----:B------:R-:W-:-:S03]  /*3100*/  PRMT R27, RZ, 0x7610, R27 ;  /* 0x00007610ff1b7816 */ /* 0x000fc6000000001b */
[----:B------:R-:W-:Y:S01]  /*3110*/  @!P2 IMAD.X R19, R32, 0x1, R33, P5 ;  /* 0x000000012013a824 */ /* 0x000fe200028e0621 */
[----:B-1----:R-:W-:-:S05]  /*3120*/  F2FP.SATFINITE.E4M3.F32.PACK_AB_MERGE_C R31, RZ, R28, RZ ;  /* 0x0000001cff1f723e */ /* 0x002fca00048070ff */
[----:B------:R0:W-:Y:S01]  /*3130*/  @!P2 STG.E.U8 desc[UR22][R18.64], R31 ;  /* 0x0000001f1200a986 */ /* 0x0001e2000c101116 */
[----:B------:R-:W-:Y:S05]  /*3140*/  @P1 BRA `(.L_x_35) ;  /* 0x0000000000041947 */ /* 0x000fea0003800000 */
[----:B------:R1:W5:Y:S02]  /*3150*/  LDG.E.U8 R27, desc[UR22][R24.64+0x1] ;  /* 0x00000116181b7981 */ /* 0x000364000c1e1100 */
.L_x_35:
[----:B------:R-:W-:Y:S05]  /*3160*/  BSYNC B1 ;  /* 0x0000000000017941 */ /* 0x000fea0003800000 */
.L_x_34:
[----:B------:R-:W-:Y:S05]  /*3170*/  @P1 BRA `(.L_x_36) ;  /* 0x0000000400bc1947 */ /* 0x000fea0003800000 */
[----:B-----5:R-:W-:Y:S01]  /*3180*/  LOP3.LUT R27, R27, 0xff, RZ, 0xc0, !PT ;  /* 0x000000ff1b1b7812 */ /* 0x020fe200078ec0ff */
[----:B------:R-:W-:Y:S01]  /*3190*/  ULDC.64 UR6, c[0x0][0x5c0] ;  /* 0x0001700000067ab9 */ /* 0x000fe20000000a00 */
[----:B------:R-:W-:Y:S02]  /*31a0*/  IADD3 R2, P0, P1, R11, R2, R13 ;  /* 0x000000020b027210 */ /* 0x000fe4000791e00d */
[----:B------:R-:W-:Y:S02]  /*31b0*/  F2FP.F16.E4M3.UNPACK_B R27, R27 ;  /* 0x0000001bff1b723e */ /* 0x000fe400020006ff */
[----:B------:R-:W-:Y:S02]  /*31c0*/  IADD3.X R29, R12, R29, R14, P0, P1 ;  /* 0x0000001d0c1d7210 */ /* 0x000fe400007e240e */
[----:B------:R-:W-:Y:S01]  /*31d0*/  IADD3 R2, P0, R2, UR6, RZ ;  /* 0x0000000602027c10 */ /* 0x000fe2000ff1e0ff */
[----:B0-----:R-:W-:-:S03]  /*31e0*/  HADD2.F32 R18, -RZ, R27.H0_H0 ;  /* 0x2000001bff127230 */ /* 0x001fc60000004100 */
[----:B------:R-:W-:Y:S02]  /*31f0*/  IADD3.X R3, R29, UR7, RZ, P0, !PT ;  /* 0x000000071d037c10 */ /* 0x000fe400087fe4ff */
[----:B------:R-:W-:-:S04]  /*3200*/  FMUL R18, R18, R7 ;  /* 0x0000000712127220 */ /* 0x000fc80000400000 */
[----:B------:R-:W-:-:S05]  /*3210*/  FFMA R18, R23, R6, R18 ;  /* 0x0000000617127223 */ /* 0x000fca0000000012 */
[----:B------:R-:W-:-:S05]  /*3220*/  F2FP.SATFINITE.E4M3.F32.PACK_AB_MERGE_C R19, RZ, R18, RZ ;  /* 0x00000012ff13723e */ /* 0x000fca00048070ff */
[----:B------:R2:W-:Y:S01]  /*3230*/  STG.E.U8 desc[UR22][R2.64+0x1], R19 ;  /* 0x0000011302007986 */ /* 0x0005e2000c101116 */
[----:B------:R-:W-:Y:S05]  /*3240*/  BRA `(.L_x_36) ;  /* 0x0000000400887947 */ /* 0x000fea0003800000 */
.L_x_33:
[C---:B------:R-:W-:Y:S01]  /*3250*/  ISETP.GE.AND P1, PT, R32.reuse, 0x9, PT ;  /* 0x000000092000780c */ /* 0x040fe20003f26270 */
[-C--:B--2---:R-:W-:Y:S01]  /*3260*/  FMUL R59, R59, R6.reuse ;  /* 0x000000063b3b7220 */ /* 0x084fe20000400000 */
[----:B------:R-:W-:Y:S01]  /*3270*/  ISETP.GE.AND P5, PT, R32, 0x1, PT ;  /* 0x000000012000780c */ /* 0x000fe20003fa6270 */
[-C--:B------:R-:W-:Y:S01]  /*3280*/  FMUL R40, R40, R6.reuse ;  /* 0x0000000628287220 */ /* 0x080fe20000400000 */
[C---:B------:R-:W-:Y:S01]  /*3290*/  ISETP.LT.OR P6, PT, R30.reuse, 0x1, !P1 ;  /* 0x000000011e00780c */ /* 0x040fe20004fc1670 */
[-C--:B------:R-:W-:Y:S01]  /*32a0*/  FMUL R57, R57, R6.reuse ;  /* 0x0000000639397220 */ /* 0x080fe20000400000 */
[----:B------:R-:W-:Y:S01]  /*32b0*/  ISETP.LT.OR P1, PT, R30, 0x2, !P1 ;  /* 0x000000021e00780c */ /* 0x000fe20004f21670 */
[-C--:B------:R-:W-:Y:S01]  /*32c0*/  FMUL R42, R42, R6.reuse ;  /* 0x000000062a2a7220 */ /* 0x080fe20000400000 */
[C---:B------:R-:W-:Y:S01]  /*32d0*/  ISETP.LT.OR P2, PT, R30.reuse, 0x1, !P5 ;  /* 0x000000011e00780c */ /* 0x040fe20006f41670 */
[-C--:B------:R-:W-:Y:S01]  /*32e0*/  FMUL R43, R43, R6.reuse ;  /* 0x000000062b2b7220 */ /* 0x080fe20000400000 */
[----:B------:R-:W-:Y:S01]  /*32f0*/  ISETP.LT.OR P5, PT, R30, 0x2, !P5 ;  /* 0x000000021e00780c */ /* 0x000fe20006fa1670 */
[-C--:B------:R-:W-:Y:S01]  /*3300*/  FMUL R34, R34, R6.reuse ;  /* 0x0000000622227220 */ /* 0x080fe20000400000 */
[----:B------:R-:W-:Y:S01]  /*3310*/  F2FP.SATFINITE.E4M3.F32.PACK_AB_MERGE_C R59, RZ, R59, RZ ;  /* 0x0000003bff3b723e */ /* 0x000fe200048070ff */
[----:B------:R-:W-:Y:S01]  /*3320*/  FMUL R33, R33, R6 ;  /* 0x0000000621217220 */ /* 0x000fe20000400000 */
[----:B------:R-:W-:Y:S01]  /*3330*/  F2FP.SATFINITE.E4M3.F32.PACK_AB_MERGE_C R3, RZ, R40, RZ ;  /* 0x00000028ff03723e */ /* 0x000fe200048070ff */
[----:B------:R-:W-:Y:S01]  /*3340*/  FMUL R28, R28, R6 ;  /* 0x000000061c1c7220 */ /* 0x000fe20000400000 */
[----:B------:R-:W-:Y:S01]  /*3350*/  F2FP.SATFINITE.E4M3.F32.PACK_AB_MERGE_C R57, RZ, R57, RZ ;  /* 0x00000039ff39723e */ /* 0x000fe200048070ff */
[----:B------:R-:W0:Y:S01]  /*3360*/  @!P6 LDC.64 R36, c[0x0][0x5c0] ;  /* 0x00017000ff24eb82 */ /* 0x000e220000000a00 */
[----:B------:R-:W-:Y:S01]  /*3370*/  F2FP.SATFINITE.E4M3.F32.PACK_AB_MERGE_C R41, RZ, R42, RZ ;  /* 0x0000002aff29723e */ /* 0x000fe200048070ff */
[-C--:B------:R-:W-:Y:S01]  /*3380*/  FMUL R27, R27, R6.reuse ;  /* 0x000000061b1b7220 */ /* 0x080fe20000400000 */
[----:B------:R-:W-:Y:S01]  /*3390*/  F2FP.SATFINITE.E4M3.F32.PACK_AB_MERGE_C R43, RZ, R43, RZ ;  /* 0x0000002bff2b723e */ /* 0x000fe200048070ff */
[----:B------:R-:W-:Y:S01]  /*33a0*/  FMUL R23, R23, R6 ;  /* 0x0000000617177220 */ /* 0x000fe20000400000 */
[----:B------:R-:W-:-:S02]  /*33b0*/  F2FP.SATFINITE.E4M3.F32.PACK_AB_MERGE_C R33, RZ, R33, RZ ;  /* 0x00000021ff21723e */ /* 0x000fc400048070ff */
[----:B------:R-:W-:Y:S01]  /*33c0*/  F2FP.SATFINITE.E4M3.F32.PACK_AB_MERGE_C R27, RZ, R27, RZ ;  /* 0x0000001bff1b723e */ /* 0x000fe200048070ff */
[----:B------:R-:W1:Y:S01]  /*33d0*/  @!P1 LDC.64 R38, c[0x0][0x5c0] ;  /* 0x00017000ff269b82 */ /* 0x000e620000000a00 */
[----:B------:R-:W-:-:S07]  /*33e0*/  F2FP.SATFINITE.E4M3.F32.PACK_AB_MERGE_C R23, RZ, R23, RZ ;  /* 0x00000017ff17723e */ /* 0x000fce00048070ff */
[----:B------:R-:W2:Y:S01]  /*33f0*/  @!P2 LDC.64 R18, c[0x0][0x5c0] ;  /* 0x00017000ff12ab82 */ /* 0x000ea20000000a00 */
[----:B0-----:R-:W-:-:S07]  /*3400*/  @!P6 IADD3 R36, P0, P4, R2, R36, R13 ;  /* 0x000000240224e210 */ /* 0x001fce0007c1e00d */
[----:B------:R-:W0:Y:S01]  /*3410*/  @!P5 LDC.64 R24, c[0x0][0x5c0] ;  /* 0x00017000ff18db82 */ /* 0x000e220000000a00 */
[----:B------:R-:W-:Y:S02]  /*3420*/  @!P6 IADD3.X R37, R29, R37, R14, P0, P4 ;  /* 0x000000251d25e210 */ /* 0x000fe400007e840e */
[----:B-1----:R-:W-:-:S04]  /*3430*/  @!P1 IADD3 R38, P0, P4, R2, R38, R13 ;  /* 0x0000002602269210 */ /* 0x002fc80007c1e00d */
[----:B------:R-:W-:Y:S02]  /*3440*/  @!P1 IADD3.X R39, R29, R39, R14, P0, P4 ;  /* 0x000000271d279210 */ /* 0x000fe400007e840e */
[----:B------:R-:W-:Y:S02]  /*3450*/  ISETP.GE.AND P0, PT, R32, 0x81, PT ;  /* 0x000000812000780c */ /* 0x000fe40003f06270 */
[----:B--2---:R-:W-:-:S05]  /*3460*/  @!P2 IADD3 R18, P4, R2, R18, RZ ;  /* 0x000000120212a210 */ /* 0x004fca0007f9e0ff */
[----:B------:R-:W-:Y:S01]  /*3470*/  @!P2 IMAD.X R19, R29, 0x1, R19, P4 ;  /* 0x000000011d13a824 */ /* 0x000fe200020e0613 */
[C---:B------:R-:W-:Y:S02]  /*3480*/  ISETP.LT.OR P4, PT, R30.reuse, 0x1, !P0 ;  /* 0x000000011e00780c */ /* 0x040fe40004781670 */
[----:B------:R-:W-:Y:S02]  /*3490*/  ISETP.LT.OR P0, PT, R30, 0x2, !P0 ;  /* 0x000000021e00780c */ /* 0x000fe40004701670 */
[----:B------:R-:W-:Y:S01]  /*34a0*/  @!P2 STG.E.U8 desc[UR22][R18.64], R59 ;  /* 0x0000003b1200a986 */ /* 0x000fe2000c101116 */
[----:B0-----:R-:W-:-:S05]  /*34b0*/  @!P5 IADD3 R24, P2, R2, R24, RZ ;  /* 0x000000180218d210 */ /* 0x001fca0007f5e0ff */
[----:B------:R-:W-:Y:S01]  /*34c0*/  @!P5 IMAD.X R25, R29, 0x1, R25, P2 ;  /* 0x000000011d19d824 */ /* 0x000fe200010e0619 */
[----:B------:R-:W-:Y:S02]  /*34d0*/  ISETP.GE.AND P2, PT, R32, 0x89, PT ;  /* 0x000000892000780c */ /* 0x000fe40003f46270 */
[----:B------:R-:W0:Y:S02]  /*34e0*/  @!P4 LDC.64 R44, c[0x0][0x5c0] ;  /* 0x00017000ff2ccb82 */ /* 0x000e240000000a00 */
[----:B------:R-:W-:Y:S01]  /*34f0*/  @!P5 STG.E.U8 desc[UR22][R24.64+0x1], R3 ;  /* 0x000001031800d986 */ /* 0x000fe2000c101116 */
[----:B------:R-:W-:-:S03]  /*3500*/  ISETP.LT.OR P5, PT, R30, 0x1, !P2 ;  /* 0x000000011e00780c */ /* 0x000fc600057a1670 */
[----:B------:R1:W-:Y:S02]  /*3510*/  @!P6 STG.E.U8 desc[UR22][R36.64], R57 ;  /* 0x000000392400e986 */ /* 0x0003e4000c101116 */
[----:B------:R-:W2:Y:S02]  /*3520*/  @!P0 LDC.64 R46, c[0x0][0x5c0] ;  /* 0x00017000ff2e8b82 */ /* 0x000ea40000000a00 */
[----:B------:R3:W-:Y:S01]  /*3530*/  @!P1 STG.E.U8 desc[UR22][R38.64+0x1], R41 ;  /* 0x0000012926009986 */ /* 0x0007e2000c101116 */
[----:B-1----:R-:W-:Y:S02]  /*3540*/  F2FP.SATFINITE.E4M3.F32.PACK_AB_MERGE_C R37, RZ, R34, RZ ;  /* 0x00000022ff25723e */ /* 0x002fe400048070ff */
[----:B0-----:R-:W-:-:S04]  /*3550*/  @!P4 IADD3 R18, P1, P6, R2, R44, R15 ;  /* 0x0000002c0212c210 */ /* 0x001fc80007e3e00f */
[C-C-:B------:R-:W-:Y:S02]  /*3560*/  @!P4 IADD3.X R19, R29.reuse, R45, R16.reuse, P1, P6 ;  /* 0x0000002d1d13c210 */ /* 0x140fe40000fec410 */
[----:B------:R-:W0:Y:S01]  /*3570*/  @!P5 LDC.64 R44, c[0x0][0x5c0] ;  /* 0x00017000ff2cdb82 */ /* 0x000e220000000a00 */
[----:B------:R-:W-:Y:S02]  /*3580*/  ISETP.LT.OR P1, PT, R30, 0x2, !P2 ;  /* 0x000000021e00780c */ /* 0x000fe40005721670 */
[----:B--2---:R-:W-:Y:S01]  /*3590*/  @!P0 IADD3 R24, P2, P6, R2, R46, R15 ;  /* 0x0000002e02188210 */ /* 0x004fe20007e5e00f */
[----:B------:R-:W-:Y:S03]  /*35a0*/  @!P4 STG.E.U8 desc[UR22][R18.64], R43 ;  /* 0x0000002b1200c986 */ /* 0x000fe6000c101116 */
[----:B------:R-:W-:Y:S02]  /*35b0*/  @!P0 IADD3.X R25, R29, R47, R16, P2, P6 ;  /* 0x0000002f1d198210 */ /* 0x000fe400017ec410 */
[----:B------:R-:W-:-:S02]  /*35c0*/  ISETP.GE.AND P2, PT, R32, 0x101, PT ;  /* 0x000001012000780c */ /* 0x000fc40003f46270 */
[CCC-:B------:R-:W-:Y:S01]  /*35d0*/  @!P5 IADD3 R3, P4, P6, R15.reuse, R2.reuse, R13.reuse ;  /* 0x000000020f03d210 */ /* 0x1c0fe20007e9e00d */
[----:B------:R1:W-:Y:S01]  /*35e0*/  @!P0 STG.E.U8 desc[UR22][R24.64+0x1], R37 ;  /* 0x0000012518008986 */ /* 0x0003e2000c101116 */
[C---:B------:R-:W-:Y:S01]  /*35f0*/  ISETP.LT.OR P0, PT, R30.reuse, 0x1, !P2 ;  /* 0x000000011e00780c */ /* 0x040fe20005701670 */
[----:B---3--:R-:W2:Y:S01]  /*3600*/  @!P1 LDC.64 R40, c[0x0][0x5c0] ;  /* 0x00017000ff289b82 */ /* 0x008ea20000000a00 */
[----:B------:R-:W-:Y:S02]  /*3610*/  ISETP.LT.OR P2, PT, R30, 0x2, !P2 ;  /* 0x000000021e00780c */ /* 0x000fe40005741670 */
[----:B------:R-:W-:Y:S02]  /*3620*/  @!P5 IADD3.X R36, R16, R29, R14, P4, P6 ;  /* 0x0000001d1024d210 */ /* 0x000fe400027ec40e */
[----:B------:R-:W-:-:S04]  /*3630*/  @!P1 IADD3 R39, P4, P6, R15, R2, R13 ;  /* 0x000000020f279210 */ /* 0x000fc80007e9e00d */
[----:B------:R-:W-:Y:S02]  /*3640*/  @!P1 IADD3.X R38, R16, R29, R14, P4, P6 ;  /* 0x0000001d10269210 */ /* 0x000fe400027ec40e */
[----:B0-----:R-:W-:Y:S01]  /*3650*/  @!P5 IADD3 R34, P6, R3, R44, RZ ;  /* 0x0000002c0322d210 */ /* 0x001fe20007fde0ff */
[----:B-1----:R-:W0:Y:S01]  /*3660*/  @!P0 LDC.64 R24, c[0x0][0x5c0] ;  /* 0x00017000ff188b82 */ /* 0x002e220000000a00 */
[----:B------:R-:W-:Y:S01]  /*3670*/  FMUL R3, R35, R6 ;  /* 0x0000000623037220 */ /* 0x000fe20000400000 */
[----:B------:R-:W-:Y:S02]  /*3680*/  ISETP.GE.AND P4, PT, R32, 0x109, PT ;  /* 0x000001092000780c */ /* 0x000fe40003f86270 */
[----:B------:R-:W-:Y:S02]  /*3690*/  @!P5 IMAD.X R35, R36, 0x1, R45, P6 ;  /* 0x000000012423d824 */ /* 0x000fe400030e062d */
[----:B------:R-:W-:Y:S02]  /*36a0*/  ISETP.LT.OR P6, PT, R30, 0x1, !P4 ;  /* 0x000000011e00780c */ /* 0x000fe400067c1670 */
[----:B------:R-:W1:Y:S01]  /*36b0*/  @!P2 LDC.64 R36, c[0x0][0x5c0] ;  /* 0x00017000ff24ab82 */ /* 0x000e620000000a00 */
[----:B------:R-:W-:-:S02]  /*36c0*/  F2FP.SATFINITE.E4M3.F32.PACK_AB_MERGE_C R3, RZ, R3, RZ ;  /* 0x00000003ff03723e */ /* 0x000fc400048070ff */
[----:B------:R-:W-:-:S03]  /*36d0*/  ISETP.LT.OR P4, PT, R30, 0x2, !P4 ;  /* 0x000000021e00780c */ /* 0x000fc60006781670 */
[----:B------:R3:W-:Y:S01]  /*36e0*/  @!P5 STG.E.U8 desc[UR22][R34.64], R3 ;  /* 0x000000032200d986 */ /* 0x0007e2000c101116 */
[----:B--2---:R-:W-:-:S05]  /*36f0*/  @!P1 IADD3 R18, P5, R39, R40, RZ ;  /* 0x0000002827129210 */ /* 0x004fca0007fbe0ff */
[----:B------:R-:W-:Y:S02]  /*3700*/  @!P1 IMAD.X R19, R38, 0x1, R41, P5 ;  /* 0x0000000126139824 */ /* 0x000fe400028e0629 */
[----:B------:R-:W2:Y:S03]  /*3710*/  @!P6 LDC.64 R38, c[0x0][0x5c0] ;  /* 0x00017000ff26eb82 */ /* 0x000ea60000000a00 */
[----:B------:R4:W-:Y:S01]  /*3720*/  @!P1 STG.E.U8 desc[UR22][R18.64+0x1], R33 ;  /* 0x0000012112009986 */ /* 0x0009e2000c101116 */
[----:B0-----:R-:W-:Y:S01]  /*3730*/  @!P0 IADD3 R24, P1, P5, R2, R24, R11 ;  /* 0x0000001802188210 */ /* 0x001fe20007d3e00b */
[----:B---3--:R-:W-:-:S03]  /*3740*/  FMUL R3, R31, R6 ;  /* 0x000000061f037220 */ /* 0x008fc60000400000 */
[----:B------:R-:W4:Y:S01]  /*3750*/  @!P4 LDC.64 R40, c[0x0][0x5c0] ;  /* 0x00017000ff28cb82 */ /* 0x000f220000000a00 */
[C-C-:B------:R-:W-:Y:S02]  /*3760*/  @!P0 IADD3.X R25, R29.reuse, R25, R12.reuse, P1, P5 ;  /* 0x000000191d198210 */ /* 0x140fe40000fea40c */
[----:B-1----:R-:W-:Y:S02]  /*3770*/  @!P2 IADD3 R30, P1, P5, R2, R36, R11 ;  /* 0x00000024021ea210 */ /* 0x002fe40007d3e00b */
[----:B------:R-:W-:Y:S02]  /*3780*/  F2FP.SATFINITE.E4M3.F32.PACK_AB_MERGE_C R35, RZ, R3, RZ ;  /* 0x00000003ff23723e */ /* 0x000fe400048070ff */
[----:B------:R-:W-:Y:S02]  /*3790*/  @!P2 IADD3.X R31, R29, R37, R12, P1, P5 ;  /* 0x000000251d1fa210 */ /* 0x000fe40000fea40c */
[----:B------:R-:W-:Y:S01]  /*37a0*/  @!P6 IADD3 R37, P1, P5, R11, R2, R13 ;  /* 0x000000020b25e210 */ /* 0x000fe20007d3e00d */
[----:B------:R3:W-:Y:S03]  /*37b0*/  @!P0 STG.E.U8 desc[UR22][R24.64], R35 ;  /* 0x0000002318008986 */ /* 0x0007e6000c101116 */
[----:B------:R-:W-:-:S02]  /*37c0*/  @!P6 IADD3.X R32, R12, R29, R14, P1, P5 ;  /* 0x0000001d0c20e210 */ /* 0x000fc40000fea40e */
[----:B------:R-:W-:Y:S02]  /*37d0*/  @!P4 IADD3 R3, P1, P5, R11, R2, R13 ;  /* 0x000000020b03c210 */ /* 0x000fe40007d3e00d */
[----:B--2---:R-:W-:Y:S02]  /*37e0*/  @!P6 IADD3 R2, P0, R37, R38, RZ ;  /* 0x000000262502e210 */ /* 0x004fe40007f1e0ff */
[----:B------:R-:W-:Y:S02]  /*37f0*/  @!P4 IADD3.X R34, R12, R29, R14, P1, P5 ;  /* 0x0000001d0c22c210 */ /* 0x000fe40000fea40e */
[----:B------:R-:W-:Y:S02]  /*3800*/  F2FP.SATFINITE.E4M3.F32.PACK_AB_MERGE_C R29, RZ, R28, RZ ;  /* 0x0000001cff1d723e */ /* 0x000fe400048070ff */
[----:B----4-:R-:W-:Y:S01]  /*3810*/  @!P4 IADD3 R18, P1, R3, R40, RZ ;  /* 0x000000280312c210 */ /* 0x010fe20007f3e0ff */
[----:B------:R-:W-:Y:S02]  /*3820*/  @!P6 IMAD.X R3, R32, 0x1, R39, P0 ;  /* 0x000000012003e824 */ /* 0x000fe400000e0627 */
[----:B------:R3:W-:Y:S02]  /*3830*/  @!P2 STG.E.U8 desc[UR22][R30.64+0x1], R29 ;  /* 0x0000011d1e00a986 */ /* 0x0007e4000c101116 */
[----:B------:R-:W-:-:S02]  /*3840*/  @!P4 IMAD.X R19, R34, 0x1, R41, P1 ;  /* 0x000000012213c824 */ /* 0x000fc400008e0629 */
[----:B------:R3:W-:Y:S04]  /*3850*/  @!P6 STG.E.U8 desc[UR22][R2.64], R27 ;  /* 0x0000001b0200e986 */ /* 0x0007e8000c101116 */
[----:B------:R3:W-:Y:S02]  /*3860*/  @!P4 STG.E.U8 desc[UR22][R18.64+0x1], R23 ;  /* 0x000001171200c986 */ /* 0x0007e4000c101116 */
.L_x_36:
[----:B------:R-:W-:Y:S05]  /*3870*/  BSYNC B0 ;  /* 0x0000000000007941 */ /* 0x000fea0003800000 */
.L_x_32:
[----:B------:R-:W-:Y:S01]  /*3880*/  IADD3 R8, P0, R8, UR20, RZ ;  /* 0x0000001408087c10 */ /* 0x000fe2000ff1e0ff */
[----:B------:R-:W-:Y:S01]  /*3890*/  ULDC.64 UR6, c[0x0][0x650] ;  /* 0x0001940000067ab9 */ /* 0x000fe20000000a00 */
[----:B--23--:R-:W-:Y:S01]  /*38a0*/  PRMT R2, RZ, 0x7610, R2 ;  /* 0x00007610ff027816 */ /* 0x00cfe20000000002 */
[----:B------:R-:W-:Y:S01]  /*38b0*/  IMAD.MOV.U32 R41, RZ, RZ, -0x1 ;  /* 0xffffffffff297424 */ /* 0x000fe200078e00ff */
[----:B------:R-:W-:Y:S01]  /*38c0*/  IADD3.X R9, R9, UR13, RZ, P0, !PT ;  /* 0x0000000d09097c10 */ /* 0x000fe200087fe4ff */
[----:B------:R-:W-:Y:S01]  /*38d0*/  IMAD.MOV.U32 R37, RZ, RZ, -0x1 ;  /* 0xffffffffff257424 */ /* 0x000fe200078e00ff */
[----:B------:R-:W-:-:S04]  /*38e0*/  ISETP.GE.U32.AND P0, PT, R8, UR6, PT ;  /* 0x0000000608007c0c */ /* 0x000fc8000bf06070 */
[----:B------:R-:W-:-:S13]  /*38f0*/  ISETP.GE.U32.AND.EX P0, PT, R9, UR7, PT, P0 ;  /* 0x0000000709007c0c */ /* 0x000fda000bf06100 */
[----:B------:R-:W-:Y:S05]  /*3900*/  @P0 BRA `(.L_x_37) ;  /* 0x0000000400540947 */ /* 0x000fea0003800000 */
[----:B-----5:R-:W2:Y:S01]  /*3910*/  LDC.64 R26, c[0x0][0x628] ;  /* 0x00018a00ff1a7b82 */ /* 0x020ea20000000a00 */
[----:B------:R-:W3:Y:S01]  /*3920*/  S2R R32, SR_CTAID.X ;  /* 0x0000000000207919 */ /* 0x000ee20000002500 */
[----:B-1----:R-:W-:Y:S02]  /*3930*/  IMAD.MOV.U32 R24, RZ, RZ, R8 ;  /* 0x000000ffff187224 */ /* 0x002fe400078e0008 */
[----:B------:R-:W-:Y:S01]  /*3940*/  IMAD.MOV.U32 R25, RZ, RZ, R9 ;  /* 0x000000ffff197224 */ /* 0x000fe200078e0009 */
[----:B------:R-:W1:Y:S03]  /*3950*/  S2R R33, SR_CTAID.Y ;  /* 0x0000000000217919 */ /* 0x000e660000002600 */
[----:B------:R-:W4:Y:S08]  /*3960*/  LDC R28, c[0x0][0x630] ;  /* 0x00018c00ff1c7b82 */ /* 0x000f300000000800 */
[----:B0-----:R-:W0:Y:S01]  /*3970*/  LDC.64 R30, c[0x0][0x620] ;  /* 0x00018800ff1e7b82 */ /* 0x001e220000000a00 */
[----:B--2---:R-:W-:-:S04]  /*3980*/  ISETP.NE.U32.AND P0, PT, R26, RZ, PT ;  /* 0x000000ff1a00720c */ /* 0x004fc80003f05070 */
[----:B------:R-:W-:-:S13]  /*3990*/  ISETP.NE.AND.EX P0, PT, R27, RZ, PT, P0 ;  /* 0x000000ff1b00720c */ /* 0x000fda0003f05300 */
[----:B01-34-:R-:W-:Y:S05]  /*39a0*/  @!P0 BRA `(.L_x_38) ;  /* 0x0000000000288947 */ /* 0x01bfea0003800000 */
        /* <DEDUP_REMOVED lines=10> */
.L_x_38:
[----:B------:R-:W0:Y:S01]  /*3a50*/  LDC.64 R40, c[0x0][0x640] ;  /* 0x00019000ff287b82 */ /* 0x000e220000000a00 */
[-CC-:B------:R-:W-:Y:S01]  /*3a60*/  SHF.R.U64 R37, R24, R28.reuse, R25.reuse ;  /* 0x0000001c18257219 */ /* 0x180fe20000001219 */
[----:B------:R-:W-:Y:S01]  /*3a70*/  ULDC UR6, c[0x0][0x150] ;  /* 0x0000540000067ab9 */ /* 0x000fe20000000800 */
[----:B------:R-:W-:Y:S02]  /*3a80*/  SHF.R.U32.HI R2, RZ, R28, R25 ;  /* 0x0000001cff027219 */ /* 0x000fe40000011619 */
[----:B------:R-:W-:Y:S02]  /*3a90*/  IADD3 R19, P0, RZ, -R37, RZ ;  /* 0x80000025ff137210 */ /* 0x000fe40007f1e0ff */
[----:B------:R-:W-:Y:S01]  /*3aa0*/  I2FP.F32.U32 R25, R32 ;  /* 0x0000002000197245 */ /* 0x000fe20000201000 */
[----:B------:R-:W1:Y:S02]  /*3ab0*/  LDC R24, c[0x0][0x618] ;  /* 0x00018600ff187b82 */ /* 0x000e640000000800 */
[----:B------:R-:W-:-:S02]  /*3ac0*/  IMAD.X R23, RZ, RZ, ~R2, P0 ;  /* 0x000000ffff177224 */ /* 0x000fc400000e0e02 */
[----:B------:R-:W-:-:S04]  /*3ad0*/  IMAD.WIDE.U32 R2, R19, R30, R8 ;  /* 0x0000001e13027225 */ /* 0x000fc800078e0008 */
[----:B------:R-:W-:Y:S01]  /*3ae0*/  FMUL R25, R25, UR6 ;  /* 0x0000000619197c20 */ /* 0x000fe20008400000 */
[----:B------:R-:W-:Y:S01]  /*3af0*/  ULDC UR6, c[0x0][0x154] ;  /* 0x0000550000067ab9 */ /* 0x000fe20000000800 */
[----:B------:R-:W2:Y:S01]  /*3b00*/  LDC R36, c[0x0][0x608] ;  /* 0x00018200ff247b82 */ /* 0x000ea20000000800 */
[----:B------:R-:W-:-:S03]  /*3b10*/  IMAD R18, R23, R30, RZ ;  /* 0x0000001e17127224 */ /* 0x000fc600078e02ff */
[----:B------:R-:W3:Y:S01]  /*3b20*/  F2I.U32.TRUNC.NTZ R25, R25 ;  /* 0x0000001900197305 */ /* 0x000ee2000020f000 */
[----:B------:R-:W-:Y:S01]  /*3b30*/  IMAD R19, R19, R31, R18 ;  /* 0x0000001f13137224 */ /* 0x000fe200078e0212 */
[----:B------:R-:W-:Y:S02]  /*3b40*/  I2FP.F32.U32 R18, R33 ;  /* 0x0000002100127245 */ /* 0x000fe40000201000 */
[----:B------:R-:W4:Y:S01]  /*3b50*/  LDC R38, c[0x0][0x658] ;  /* 0x00019600ff267b82 */ /* 0x000f220000000800 */
[----:B------:R-:W-:Y:S01]  /*3b60*/  IMAD.IADD R3, R3, 0x1, R19 ;  /* 0x0000000103037824 */ /* 0x000fe200078e0213 */
[----:B0-----:R-:W-:Y:S01]  /*3b70*/  ISETP.NE.U32.AND P0, PT, R40, RZ, PT ;  /* 0x000000ff2800720c */ /* 0x001fe20003f05070 */
[----:B------:R-:W-:Y:S01]  /*3b80*/  FMUL R18, R18, UR6 ;  /* 0x0000000612127c20 */ /* 0x000fe20008400000 */
[----:B------:R-:W-:Y:S02]  /*3b90*/  IMAD.MOV.U32 R19, RZ, RZ, 0x1 ;  /* 0x00000001ff137424 */ /* 0x000fe400078e00ff */
[----:B------:R-:W-:Y:S01]  /*3ba0*/  ISETP.NE.AND.EX P0, PT, R41, RZ, PT, P0 ;  /* 0x000000ff2900720c */ /* 0x000fe20003f05300 */
[----:B------:R0:W0:Y:S01]  /*3bb0*/  F2I.U32.TRUNC.NTZ R30, R18 ;  /* 0x00000012001e7305 */ /* 0x000022000020f000 */
[----:B------:R-:W5:Y:S01]  /*3bc0*/  LDC R23, c[0x0][0x144] ;  /* 0x00005100ff177b82 */ /* 0x000f620000000800 */
[-C--:B-1----:R-:W-:Y:S01]  /*3bd0*/  SHF.R.U64 R26, R2, R24.reuse, R3 ;  /* 0x00000018021a7219 */ /* 0x082fe20000001203 */
[----:B---3--:R-:W-:Y:S01]  /*3be0*/  IMAD.MOV R25, RZ, RZ, -R25 ;  /* 0x000000ffff197224 */ /* 0x008fe200078e0a19 */
[----:B------:R-:W-:-:S05]  /*3bf0*/  SHF.R.U32.HI R3, RZ, R24, R3 ;  /* 0x00000018ff037219 */ /* 0x000fca0000011603 */
[----:B------:R-:W1:Y:S01]  /*3c00*/  LDC R34, c[0x0][0x148] ;  /* 0x00005200ff227b82 */ /* 0x000e620000000800 */
[-CC-:B--2---:R-:W-:Y:S02]  /*3c10*/  SHF.R.U64 R28, R26, R36.reuse, R3.reuse ;  /* 0x000000241a1c7219 */ /* 0x184fe40000001203 */
[----:B------:R-:W-:-:S05]  /*3c20*/  SHF.R.U32.HI R3, RZ, R36, R3 ;  /* 0x00000024ff037219 */ /* 0x000fca0000011603 */
[----:B------:R-:W2:Y:S01]  /*3c30*/  LDC R31, c[0x0][0x600] ;  /* 0x00018000ff1f7b82 */ /* 0x000ea20000000800 */
[-CC-:B----4-:R-:W-:Y:S02]  /*3c40*/  SHF.R.U64 R29, R28, R38.reuse, R3.reuse ;  /* 0x000000261c1d7219 */ /* 0x190fe40000001203 */
[-C--:B------:R-:W-:Y:S02]  /*3c50*/  SHF.R.U32.HI R3, RZ, R38.reuse, R3 ;  /* 0x00000026ff037219 */ /* 0x080fe40000011603 */
[----:B------:R-:W-:Y:S01]  /*3c60*/  SHF.L.U32 R38, R19, R38, RZ ;  /* 0x0000002613267219 */ /* 0x000fe200000006ff */
[----:B------:R-:W-:Y:S02]  /*3c70*/  IMAD.MOV.U32 R2, RZ, RZ, R29 ;  /* 0x000000ffff027224 */ /* 0x000fe400078e001d */
[----:B------:R-:W3:Y:S01]  /*3c80*/  LDC R35, c[0x0][0x648] ;  /* 0x00019200ff237b82 */ /* 0x000ee20000000800 */
[----:B-----5:R-:W-:-:S07]  /*3c90*/  IMAD R32, R23, R25, R32 ;  /* 0x0000001917207224 */ /* 0x020fce00078e0220 */
[----:B------:R-:W4:Y:S08]  /*3ca0*/  LDC R39, c[0x0][0x638] ;  /* 0x00018e00ff277b82 */ /* 0x000f300000000800 */
[----:B------:R-:W0:Y:S01]  /*3cb0*/  LDC R42, c[0x0][0x610] ;  /* 0x00018400ff2a7b82 */ /* 0x000e220000000800 */
[----:B-1----:R-:W-:Y:S05]  /*3cc0*/  @!P0 BRA `(.L_x_39) ;  /* 0x0000000000288947 */ /* 0x002fea0003800000 */
[----:B------:R-:W1:Y:S02]  /*3cd0*/  LDC R2, c[0x0][0x64c] ;  /* 0x00019300ff027b82 */ /* 0x000e640000000800 */
[----:B-1----:R-:W-:-:S05]  /*3ce0*/  IADD3 R23, P0, R29, R2, RZ ;  /* 0x000000021d177210 */ /* 0x002fca0007f1e0ff */
[----:B------:R-:W-:-:S04]  /*3cf0*/  IMAD.X R27, RZ, RZ, R3, P0 ;  /* 0x000000ffff1b7224 */ /* 0x000fc800000e0603 */
[----:B------:R-:W-:-:S04]  /*3d00*/  IMAD.WIDE.U32 R2, R27, R40, RZ ;  /* 0x000000281b027225 */ /* 0x000fc800078e00ff */
[----:B0-----:R-:W-:-:S04]  /*3d10*/  IMAD.WIDE.U32 R18, P0, R23, R41, R2 ;  /* 0x0000002917127225 */ /* 0x001fc80007800002 */
[----:B------:R-:W-:-:S04]  /*3d20*/  IMAD.WIDE.U32 R2, R23, R40, RZ ;  /* 0x0000002817027225 */ /* 0x000fc800078e00ff */
[----:B------:R-:W-:Y:S01]  /*3d30*/  IMAD.X R25, RZ, RZ, RZ, P0 ;  /* 0x000000ffff197224 */ /* 0x000fe200000e06ff */
[----:B------:R-:W-:Y:S01]  /*3d40*/  IADD3 RZ, P0, R3, R18, RZ ;  /* 0x0000001203ff7210 */ /* 0x000fe20007f1e0ff */
[----:B------:R-:W-:-:S04]  /*3d50*/  IMAD.MOV.U32 R24, RZ, RZ, R19 ;  /* 0x000000ffff187224 */ /* 0x000fc800078e0013 */
[----:B------:R-:W-:-:S08]  /*3d60*/  IMAD.WIDE.U32.X R2, R27, R41, R24, P0 ;  /* 0x000000291b027225 */ /* 0x000fd000000e0418 */
.L_x_39:
[----:B---3--:R-:W-:Y:S01]  /*3d70*/  SHF.R.U64 R3, R2, R35, R3 ;  /* 0x0000002302037219 */ /* 0x008fe20000001203 */
[----:B--2---:R-:W-:Y:S01]  /*3d80*/  VIADD R19, R31, 0xffffffff ;  /* 0xffffffff1f137836 */ /* 0x004fe20000000000 */
[----:B------:R-:W-:Y:S01]  /*3d90*/  LOP3.LUT R2, R28, R21, RZ, 0xc0, !PT ;  /* 0x000000151c027212 */ /* 0x000fe200078ec0ff */
[----:B0-----:R-:W-:Y:S02]  /*3da0*/  IMAD.MOV R30, RZ, RZ, -R30 ;  /* 0x000000ffff1e7224 */ /* 0x001fe400078e0a1e */
[----:B------:R-:W-:Y:S01]  /*3db0*/  IMAD.MOV R18, RZ, RZ, -R3 ;  /* 0x000000ffff127224 */ /* 0x000fe200078e0a03 */
[----:B------:R-:W-:Y:S01]  /*3dc0*/  LOP3.LUT R19, R26, R19, RZ, 0xc0, !PT ;  /* 0x000000131a137212 */ /* 0x000fe200078ec0ff */
[----:B------:R-:W-:Y:S02]  /*3dd0*/  @P3 IMAD R32, R34, R30, R33 ;  /* 0x0000001e22203224 */ /* 0x000fe400078e0221 */
[----:B------:R-:W-:Y:S02]  /*3de0*/  IMAD R3, R38, R3, R2 ;  /* 0x0000000326037224 */ /* 0x000fe400078e0202 */
[----:B----4-:R-:W-:-:S02]  /*3df0*/  IMAD R2, R18, R39, R29 ;  /* 0x0000002712027224 */ /* 0x010fc400078e021d */
[----:B------:R-:W-:Y:S02]  /*3e00*/  IMAD R26, R3, R42, R32 ;  /* 0x0000002a031a7224 */ /* 0x000fe400078e0220 */
[----:B------:R-:W-:Y:S02]  /*3e10*/  IMAD R3, R2, R31, R19 ;  /* 0x0000001f02037224 */ /* 0x000fe400078e0213 */
[----:B------:R-:W-:-:S03]  /*3e20*/  IMAD.MOV.U32 R18, RZ, RZ, 0x1 ;  /* 0x00000001ff127424 */ /* 0x000fc600078e00ff */
[----:B------:R-:W-:Y:S02]  /*3e30*/  SEL R41, R3, R26, !P3 ;  /* 0x0000001a03297207 */ /* 0x000fe40005800000 */
[----:B------:R-:W-:Y:S02]  /*3e40*/  PRMT R2, R18, 0x7610, R2 ;  /* 0x0000761012027816 */ /* 0x000fe40000000002 */
[----:B------:R-:W-:-:S07]  /*3e50*/  SEL R26, R26, R3, !P3 ;  /* 0x000000031a1a7207 */ /* 0x000fce0005800000 */
.L_x_37:
[----:B------:R-:W-:Y:S01]  /*3e60*/  LOP3.LUT P0, RZ, R2, 0xff, RZ, 0xc0, !PT ;  /* 0x000000ff02ff7812 */ /* 0x000fe2000780c0ff */
[----:B------:R-:W-:-:S04]  /*3e70*/  UIMAD.WIDE.U32 UR6, UR5, 0x38e38e39, URZ ;  /* 0x38e38e39050678a5 */ /* 0x000fc8000f8e003f */
[----:B------:R-:W-:-:S04]  /*3e80*/  USHF.R.U32.HI UR6, URZ, 0x1, UR7 ;  /* 0x000000013f067899 */ /* 0x000fc80008011607 */
[----:B------:R-:W-:-:S04]  /*3e90*/  UIMAD UR5, UR6, -0x9, UR5 ;  /* 0xfffffff7060578a4 */ /* 0x000fc8000f8e0205 */
[----:B------:R-:W-:Y:S08]  /*3ea0*/  @P0 BRA `(.L_x_40) ;  /* 0xffffffd000ec0947 */ /* 0x000ff0000383ffff */
[----:B------:R-:W-:Y:S05]  /*3eb0*/  EXIT ;  /* 0x000000000000794d */ /* 0x000fea0003800000 */
.L_x_4:
        /* <DEDUP_REMOVED lines=26> */
.L_x_42:
[--C-:B------:R-:W-:Y:S01]  /*4060*/  SHF.R.U64 R16, R14, R18, R15.reuse ;  /* 0x000000120e107219 */ /* 0x100fe2000000120f */
[----:B------:R-:W0:Y:S01]  /*4070*/  LDC R22, c[0x0][0x618] ;  /* 0x00018600ff167b82 */ /* 0x000e220000000800 */
[----:B------:R-:W-:Y:S01]  /*4080*/  I2FP.F32.U32 R10, R6 ;  /* 0x00000006000a7245 */ /* 0x000fe20000201000 */
[----:B------:R-:W-:Y:S01]  /*4090*/  ULDC UR4, c[0x0][0x150] ;  /* 0x0000540000047ab9 */ /* 0x000fe20000000800 */
[----:B------:R-:W-:Y:S02]  /*40a0*/  SHF.R.U32.HI R7, RZ, R18, R15 ;  /* 0x00000012ff077219 */ /* 0x000fe4000001160f */
[----:B------:R-:W-:Y:S01]  /*40b0*/  IADD3 R13, P0, RZ, -R16, RZ ;  /* 0x80000010ff0d7210 */ /* 0x000fe20007f1e0ff */
[----:B------:R-:W-:Y:S01]  /*40c0*/  FMUL R15, R10, UR4 ;  /* 0x000000040a0f7c20 */ /* 0x000fe20008400000 */
[----:B------:R-:W-:Y:S01]  /*40d0*/  ULDC UR4, c[0x0][0x154] ;  /* 0x0000550000047ab9 */ /* 0x000fe20000000800 */
[----:B------:R-:W1:Y:S02]  /*40e0*/  LDC.64 R24, c[0x0][0x640] ;  /* 0x00019000ff187b82 */ /* 0x000e640000000a00 */
[----:B------:R-:W-:-:S02]  /*40f0*/  IMAD.X R7, RZ, RZ, ~R7, P0 ;  /* 0x000000ffff077224 */ /* 0x000fc400000e0e07 */
[----:B------:R-:W2:Y:S01]  /*4100*/  F2I.U32.TRUNC.NTZ R15, R15 ;  /* 0x0000000f000f7305 */ /* 0x000ea2000020f000 */
[----:B------:R-:W-:-:S03]  /*4110*/  IMAD.WIDE.U32 R10, R13, R20, R8 ;  /* 0x000000140d0a7225 */ /* 0x000fc600078e0008 */
[----:B------:R-:W3:Y:S01]  /*4120*/  LDC R17, c[0x0][0x144] ;  /* 0x00005100ff117b82 */ /* 0x000ee20000000800 */
[----:B------:R-:W-:-:S04]  /*4130*/  IMAD R12, R7, R20, RZ ;  /* 0x00000014070c7224 */ /* 0x000fc800078e02ff */
[----:B------:R-:W-:Y:S02]  /*4140*/  IMAD R7, R13, R21, R12 ;  /* 0x000000150d077224 */ /* 0x000fe400078e020c */
[----:B------:R-:W-:Y:S01]  /*4150*/  IMAD.MOV.U32 R12, RZ, RZ, -0x1 ;  /* 0xffffffffff0c7424 */ /* 0x000fe200078e00ff */
[----:B------:R-:W4:Y:S01]  /*4160*/  LDC R18, c[0x0][0x608] ;  /* 0x00018200ff127b82 */ /* 0x000f220000000800 */
[----:B------:R-:W-:Y:S01]  /*4170*/  IMAD.IADD R7, R11, 0x1, R7 ;  /* 0x000000010b077824 */ /* 0x000fe200078e0207 */
[----:B------:R-:W-:-:S04]  /*4180*/  I2FP.F32.U32 R11, R5 ;  /* 0x00000005000b7245 */ /* 0x000fc80000201000 */
[-C--:B0-----:R-:W-:Y:S01]  /*4190*/  SHF.R.U64 R14, R10, R22.reuse, R7 ;  /* 0x000000160a0e7219 */ /* 0x081fe20000001207 */
[----:B--2---:R-:W-:Y:S01]  /*41a0*/  IMAD.MOV R10, RZ, RZ, -R15 ;  /* 0x000000ffff0a7224 */ /* 0x004fe200078e0a0f */
[----:B------:R-:W0:Y:S01]  /*41b0*/  LDC R13, c[0x0][0x658] ;  /* 0x00019600ff0d7b82 */ /* 0x000e220000000800 */
[----:B-1----:R-:W-:Y:S01]  /*41c0*/  ISETP.NE.U32.AND P0, PT, R24, RZ, PT ;  /* 0x000000ff1800720c */ /* 0x002fe20003f05070 */
[----:B------:R-:W-:Y:S01]  /*41d0*/  FMUL R11, R11, UR4 ;  /* 0x000000040b0b7c20 */ /* 0x000fe20008400000 */
[----:B------:R-:W-:Y:S02]  /*41e0*/  SHF.R.U32.HI R7, RZ, R22, R7 ;  /* 0x00000016ff077219 */ /* 0x000fe40000011607 */
[----:B------:R-:W-:-:S03]  /*41f0*/  ISETP.NE.AND.EX P0, PT, R25, RZ, PT, P0 ;  /* 0x000000ff1900720c */ /* 0x000fc60003f05300 */
[----:B------:R-:W1:Y:S01]  /*4200*/  LDC R20, c[0x0][0x148] ;  /* 0x00005200ff147b82 */ /* 0x000e620000000800 */
[----:B---3--:R-:W-:Y:S02]  /*4210*/  IMAD R23, R17, R10, R6 ;  /* 0x0000000a11177224 */ /* 0x008fe400078e0206 */
[----:B------:R-:W-:-:S05]  /*4220*/  IMAD.MOV.U32 R10, RZ, RZ, 0x1 ;  /* 0x00000001ff0a7424 */ /* 0x000fca00078e00ff */
[----:B------:R-:W2:Y:S01]  /*4230*/  LDC R21, c[0x0][0x600] ;  /* 0x00018000ff157b82 */ /* 0x000ea20000000800 */
[-CC-:B----4-:R-:W-:Y:S02]  /*4240*/  SHF.R.U64 R17, R14, R18.reuse, R7.reuse ;  /* 0x000000120e117219 */ /* 0x190fe40000001207 */
[----:B------:R-:W-:Y:S02]  /*4250*/  SHF.R.U32.HI R6, RZ, R18, R7 ;  /* 0x00000012ff067219 */ /* 0x000fe40000011607 */
[----:B------:R3:W4:Y:S03]  /*4260*/  F2I.U32.TRUNC.NTZ R18, R11 ;  /* 0x0000000b00127305 */ /* 0x000726000020f000 */
[----:B------:R-:W1:Y:S01]  /*4270*/  LDC R26, c[0x0][0x648] ;  /* 0x00019200ff1a7b82 */ /* 0x000e620000000800 */
[-C--:B0-----:R-:W-:Y:S02]  /*4280*/  SHF.R.U64 R19, R17, R13.reuse, R6 ;  /* 0x0000000d11137219 */ /* 0x081fe40000001206 */
[----:B------:R-:W-:-:S02]  /*4290*/  SHF.L.U32 R12, R12, R13, RZ ;  /* 0x0000000d0c0c7219 */ /* 0x000fc400000006ff */
[-C--:B------:R-:W-:Y:S01]  /*42a0*/  SHF.R.U32.HI R7, RZ, R13.reuse, R6 ;  /* 0x0000000dff077219 */ /* 0x080fe20000011606 */
[----:B------:R-:W-:Y:S01]  /*42b0*/  IMAD.MOV.U32 R6, RZ, RZ, R19 ;  /* 0x000000ffff067224 */ /* 0x000fe200078e0013 */
[----:B------:R-:W-:Y:S01]  /*42c0*/  SHF.L.U32 R22, R10, R13, RZ ;  /* 0x0000000d0a167219 */ /* 0x000fe200000006ff */
[----:B------:R-:W0:Y:S01]  /*42d0*/  LDC R27, c[0x0][0x638] ;  /* 0x00018e00ff1b7b82 */ /* 0x000e220000000800 */
[----:B------:R-:W-:-:S07]  /*42e0*/  LOP3.LUT R28, RZ, R12, RZ, 0x33, !PT ;  /* 0x0000000cff1c7212 */ /* 0x000fce00078e33ff */
[----:B------:R-:W0:Y:S01]  /*42f0*/  LDC R29, c[0x0][0x610] ;  /* 0x00018400ff1d7b82 */ /* 0x000e220000000800 */
[----:B---34-:R-:W-:Y:S05]  /*4300*/  @!P0 BRA `(.L_x_43) ;  /* 0x0000000000288947 */ /* 0x018fea0003800000 */
[----:B------:R-:W3:Y:S02]  /*4310*/  LDC R6, c[0x0][0x64c] ;  /* 0x00019300ff067b82 */ /* 0x000ee40000000800 */
[----:B---3--:R-:W-:-:S05]  /*4320*/  IADD3 R13, P0, R19, R6, RZ ;  /* 0x00000006130d7210 */ /* 0x008fca0007f1e0ff */
        /* <DEDUP_REMOVED lines=8> */
.L_x_43:
[----:B-1----:R-:W-:Y:S01]  /*43b0*/  SHF.R.U64 R7, R6, R26, R7 ;  /* 0x0000001a06077219 */ /* 0x002fe20000001207 */
        /* <DEDUP_REMOVED lines=10> */
[----:B------:R-:W-:Y:S02]  /*4460*/  IMAD.MOV.U32 R10, RZ, RZ, 0x1 ;  /* 0x00000001ff0a7424 */ /* 0x000fe400078e00ff */
[----:B------:R-:W-:Y:S01]  /*4470*/  IMAD.MOV.U32 R14, RZ, RZ, R16 ;  /* 0x000000ffff0e7224 */ /* 0x000fe200078e0010 */
[----:B------:R-:W-:Y:S02]  /*4480*/  SEL R18, R6, R17, !P3 ;  /* 0x0000001106127207 */ /* 0x000fe40005800000 */
[----:B------:R-:W-:-:S07]  /*4490*/  SEL R17, R17, R6, !P3 ;  /* 0x0000000611117207 */ /* 0x000fce0005800000 */
.L_x_41:
[----:B------:R-:W-:-:S08]  /*44a0*/  NOP ;  /* 0x0000000000007918 */ /* 0x000fd00000000000 */
[----:B------:R-:W0:-:S00]  /*44b0*/  USETMAXREG.DEALLOC.CTAPOOL 0x28 ;  /* 0x00000028000079c8 */ /* 0x000e0000080e0500 */
[----:B0-----:R-:W-:-:S13]  /*44c0*/  ISETP.NE.AND P0, PT, R4, RZ, PT ;  /* 0x000000ff0400720c */ /* 0x001fda0003f05270 */
[----:B------:R-:W-:Y:S05]  /*44d0*/  @P0 EXIT ;  /* 0x000000000000094d */ /* 0x000fea0003800000 */
[----:B------:R-:W-:Y:S01]  /*44e0*/  LOP3.LUT P0, RZ, R10, 0xff, RZ, 0xc0, !PT ;  /* 0x000000ff0aff7812 */ /* 0x000fe2000780c0ff */
[----:B------:R-:W-:Y:S02]  /*44f0*/  IMAD.MOV.U32 R10, RZ, RZ, 0x1 ;  /* 0x00000001ff0a7424 */ /* 0x000fe400078e00ff */
[----:B------:R-:W-:-:S10]  /*4500*/  IMAD.MOV.U32 R13, RZ, RZ, RZ ;  /* 0x000000ffff0d7224 */ /* 0x000fd400078e00ff */
[----:B------:R-:W-:Y:S05]  /*4510*/  @!P0 BRA `(.L_x_44) ;  /* 0x0000000c001c8947 */ /* 0x000fea0003800000 */
[----:B------:R-:W0:Y:S01]  /*4520*/  LDC R4, c[0x0][0x28c] ;  /* 0x0000a300ff047b82 */ /* 0x000e220000000800 */
[----:B------:R-:W-:Y:S01]  /*4530*/  LOP3.LUT P0, RZ, R2, 0x1f, RZ, 0xc0, !PT ;  /* 0x0000001f02ff7812 */ /* 0x000fe2000780c0ff */
[----:B------:R-:W-:Y:S01]  /*4540*/  ULDC UR5, c[0x0][0x658] ;  /* 0x0001960000057ab9 */ /* 0x000fe20000000800 */
[----:B------:R-:W-:Y:S01]  /*4550*/  UMOV UR6, 0xffffffff ;  /* 0xffffffff00067882 */ /* 0x000fe20000000000 */
[----:B------:R-:W-:Y:S01]  /*4560*/  BSSY B0, `(.L_x_44) ;  /* 0x00000c2000007945 */ /* 0x000fe20003800000 */
[----:B------:R-:W-:Y:S01]  /*4570*/  USHF.L.U32 UR6, UR6, UR5, URZ ;  /* 0x0000000506067299 */ /* 0x000fe2000800063f */
[C---:B------:R-:W-:Y:S01]  /*4580*/  ISETP.NE.AND P2, PT, R3.reuse, RZ, PT ;  /* 0x000000ff0300720c */ /* 0x040fe20003f45270 */
[----:B------:R-:W-:Y:S01]  /*4590*/  IMAD.MOV.U32 R15, RZ, RZ, 0x1 ;  /* 0x00000001ff0f7424 */ /* 0x000fe200078e00ff */
[----:B------:R-:W-:Y:S01]  /*45a0*/  ISETP.NE.OR P0, PT, R3, RZ, !P0 ;  /* 0x000000ff0300720c */ /* 0x000fe20004705670 */
[----:B------:R-:W-:Y:S01]  /*45b0*/  IMAD.MOV.U32 R10, RZ, RZ, 0x1 ;  /* 0x00000001ff0a7424 */ /* 0x000fe200078e00ff */
[----:B------:R-:W-:Y:S01]  /*45c0*/  LOP3.LUT R16, R0, 0x2, RZ, 0xfc, !PT ;  /* 0x0000000200107812 */ /* 0x000fe200078efcff */
[----:B------:R-:W-:Y:S01]  /*45d0*/  IMAD.MOV.U32 R13, RZ, RZ, RZ ;  /* 0x000000ffff0d7224 */ /* 0x000fe200078e00ff */
[----:B------:R-:W-:Y:S01]  /*45e0*/  ULDC UR4, c[0x0][0x600] ;  /* 0x0001800000047ab9 */ /* 0x000fe20000000800 */
[----:B------:R-:W-:Y:S01]  /*45f0*/  UMOV UR7, 0x1 ;  /* 0x0000000100077882 */ /* 0x000fe20000000000 */
[----:B------:R-:W-:-:S02]  /*4600*/  UIADD3 UR16, UR4, -0x1, URZ ;  /* 0xffffffff04107890 */ /* 0x000fc4000fffe03f */
[----:B------:R-:W-:Y:S02]  /*4610*/  USHF.L.U32 UR18, UR7, UR5, URZ ;  /* 0x0000000507127299 */ /* 0x000fe4000800063f */
[----:B------:R-:W-:Y:S01]  /*4620*/  ULOP3.LUT UR17, URZ, UR6, URZ, 0x33, !UPT ;  /* 0x000000063f117292 */ /* 0x000fe2000f8e333f */
[----:B------:R-:W-:Y:S01]  /*4630*/  ULDC.64 UR22, c[0x0][0x198] ;  /* 0x0000660000167ab9 */ /* 0x000fe20000000a00 */
[----:B0-----:R-:W-:-:S05]  /*4640*/  VIADD R4, R4, 0x3f ;  /* 0x0000003f04047836 */ /* 0x001fca0000000000 */
[----:B------:R-:W-:-:S04]  /*4650*/  SHF.R.S32.HI R5, RZ, 0x1f, R4 ;  /* 0x0000001fff057819 */ /* 0x000fc80000011404 */
[----:B------:R-:W-:-:S04]  /*4660*/  LEA.HI R5, R5, R4, RZ, 0x6 ;  /* 0x0000000405057211 */ /* 0x000fc800078f30ff */
[----:B------:R-:W-:-:S05]  /*4670*/  SHF.R.S32.HI R12, RZ, 0x6, R5 ;  /* 0x00000006ff0c7819 */ /* 0x000fca0000011405 */
[----:B------:R-:W-:-:S07]  /*4680*/  VIADD R11, R12, 0x1 ;  /* 0x000000010c0b7836 */ /* 0x000fce0000000000 */
.L_x_56:
[----:B------:R-:W-:-:S03]  /*4690*/  UMOV UR4, 0xffffffff ;  /* 0xffffffff00047882 */ /* 0x000fc60000000000 */
[----:B------:R-:W-:Y:S05]  /*46a0*/  BRA.DIV UR4, `(.L_x_45) ;  /* 0x00000012045c7947 */ /* 0x000fea000b800000 */
[----:B------:R-:W-:-:S13]  /*46b0*/  ELECT P1, URZ, PT ;  /* 0x00000000003f782f */ /* 0x000fda0003820000 */
.L_x_72:
[----:B------:R-:W0:Y:S01]  /*46c0*/  LDC R2, c[0x0][0x28c] ;  /* 0x0000a300ff027b82 */ /* 0x000e220000000800 */
[----:B------:R-:W-:Y:S01]  /*46d0*/  BSSY B1, `(.L_x_46) ;  /* 0x0000037000017945 */ /* 0x000fe20003800000 */
[----:B0-----:R-:W-:-:S13]  /*46e0*/  ISETP.LT.OR P1, PT, R2, 0x1, !P1 ;  /* 0x000000010200780c */ /* 0x001fda0004f21670 */
[----:B------:R-:W-:Y:S05]  /*46f0*/  @P1 BRA `(.L_x_47) ;  /* 0x0000000000d01947 */ /* 0x000fea0003800000 */
[----:B------:R-:W-:Y:S02]  /*4700*/  IMAD.SHL.U32 R18, R18, 0x8, RZ ;  /* 0x0000000812127824 */ /* 0x000fe400078e00ff */
[----:B------:R-:W-:Y:S02]  /*4710*/  IMAD R17, R17, 0x180, RZ ;  /* 0x0000018011117824 */ /* 0x000fe400078e02ff */
[----:B------:R-:W-:Y:S02]  /*4720*/  IMAD.MOV.U32 R19, RZ, RZ, RZ ;  /* 0x000000ffff137224 */ /* 0x000fe400078e00ff */
[----:B------:R-:W-:Y:S02]  /*4730*/  IMAD.MOV.U32 R2, RZ, RZ, R11 ;  /* 0x000000ffff027224 */ /* 0x000fe400078e000b */
[----:B------:R-:W-:Y:S02]  /*4740*/  IMAD.MOV.U32 R3, RZ, RZ, R10 ;  /* 0x000000ffff037224 */ /* 0x000fe400078e000a */
[----:B------:R-:W-:-:S07]  /*4750*/  IMAD.MOV.U32 R4, RZ, RZ, R13 ;  /* 0x000000ffff047224 */ /* 0x000fce00078e000d */
.L_x_51:
[----:B------:R-:W0:Y:S01]  /*4760*/  S2R R6, SR_CgaCtaId ;  /* 0x0000000000067919 */ /* 0x000e220000008800 */
[----:B------:R-:W-:-:S04]  /*4770*/  MOV R5, 0x400 ;  /* 0x0000040000057802 */ /* 0x000fc80000000f00 */
[----:B0-----:R-:W-:Y:S02]  /*4780*/  LEA R7, R6, R5, 0x18 ;  /* 0x0000000506077211 */ /* 0x001fe400078ec0ff */
[----:B------:R-:W-:Y:S01]  /*4790*/  SHF.L.U32 R5, R3, 0x1f, RZ ;  /* 0x0000001f03057819 */ /* 0x000fe200000006ff */
[----:B------:R-:W0:Y:S02]  /*47a0*/  @!P2 LDC R6, c[0x0][0x500] ;  /* 0x00014000ff06ab82 */ /* 0x000e240000000800 */
[----:B------:R-:W-:-:S04]  /*47b0*/  IMAD R20, R4, 0x8, R7 ;  /* 0x0000000804147824 */ /* 0x000fc800078e0207 */
[----:B------:R-:W1:Y:S02]  /*47c0*/  SYNCS.PHASECHK.TRANS64.TRYWAIT P1, [R20+URZ+0x48], R5 ;  /* 0x00004805140075a7 */ /* 0x000e64000802017f */
[----:B-1----:R-:W-:Y:S05]  /*47d0*/  @!P1 BRA `(.L_x_48) ;  /* 0x0000001000309947 */ /* 0x002fea0003800000 */
.L_x_73:
[----:B-1----:R-:W-:Y:S01]  /*47e0*/  PRMT R5, R16, 0x9910, RZ ;  /* 0x0000991010057816 */ /* 0x002fe200000000ff */
[----:B0-----:R0:W-:Y:S03]  /*47f0*/  @!P2 SYNCS.ARRIVE.TRANS64 RZ, [R20+URZ], R6 ;  /* 0x0000000614ffa9a7 */ /* 0x0011e6000800003f */
[----:B------:R-:W-:-:S13]  /*4800*/  ISETP.NE.AND P1, PT, R5, 0x2, PT ;  /* 0x000000020500780c */ /* 0x000fda0003f25270 */
[----:B0-----:R-:W-:Y:S05]  /*4810*/  @P1 BRA `(.L_x_49) ;  /* 0x0000000000041947 */ /* 0x001fea0003800000 */
[----:B------:R-:W-:Y:S01]  /*4820*/  BPT.TRAP 0x1 ;  /* 0x000000040000795c */ /* 0x000fe20000300000 */
.L_x_49:
[----:B------:R-:W-:Y:S05]  /*4830*/  @P0 BRA `(.L_x_50) ;  /* 0x0000000000040947 */ /* 0x000fea0003800000 */
[----:B------:R-:W-:Y:S01]  /*4840*/  BPT.TRAP 0x1 ;  /* 0x000000040000795c */ /* 0x000fe20000300000 */
.L_x_50:
[--C-:B------:R-:W-:Y:S01]  /*4850*/  IMAD R5, R4, 0x6000, R7.reuse ;  /* 0x0000600004057824 */ /* 0x100fe200078e0207 */
[----:B------:R-:W-:Y:S01]  /*4860*/  R2UR UR9, R20 ;  /* 0x00000000140972ca */ /* 0x000fe200000e0000 */
[----:B------:R-:W-:Y:S01]  /*4870*/  IMAD R7, R4, 0x200, R7 ;  /* 0x0000020004077824 */ /* 0x000fe200078e0207 */
[----:B------:R-:W-:Y:S01]  /*4880*/  UIADD3 UR4, UP0, UR22, 0xf0, URZ ;  /* 0x000000f016047890 */ /* 0x000fe2000ff1e03f */
[----:B------:R-:W-:Y:S01]  /*4890*/  VIADD R2, R2, 0xffffffff ;  /* 0xffffffff02027836 */ /* 0x000fe20000000000 */
[----:B------:R-:W-:Y:S01]  /*48a0*/  R2UR UR5, R5 ;  /* 0x00000000050572ca */ /* 0x000fe200000e0000 */
[----:B------:R-:W-:Y:S01]  /*48b0*/  UIADD3 UR24, UP1, UR22, 0x1f0, URZ ;  /* 0x000001f016187890 */ /* 0x000fe2000ff3e03f */
[----:B------:R-:W-:Y:S01]  /*48c0*/  R2UR UR8, R7 ;  /* 0x00000000070872ca */ /* 0x000fe200000e0000 */
[----:B------:R-:W-:Y:S01]  /*48d0*/  VIADD R4, R4, 0x1 ;  /* 0x0000000104047836 */ /* 0x000fe20000000000 */
[----:B------:R-:W-:Y:S01]  /*48e0*/  R2UR UR11, R17 ;  /* 0x00000000110b72ca */ /* 0x000fe200000e0000 */
[----:B------:R-:W-:Y:S01]  /*48f0*/  UIADD3.X UR25, URZ, UR23, URZ, UP1, !UPT ;  /* 0x000000173f197290 */ /* 0x000fe20008ffe43f */
[C---:B------:R-:W-:Y:S01]  /*4900*/  R2UR UR10, R19.reuse ;  /* 0x00000000130a72ca */ /* 0x040fe200000e0000 */
[----:B------:R-:W-:Y:S01]  /*4910*/  UMOV UR6, 0x0 ;  /* 0x0000000000067882 */ /* 0x000fe20000000000 */
[----:B------:R-:W-:Y:S01]  /*4920*/  R2UR UR12, R14 ;  /* 0x000000000e0c72ca */ /* 0x000fe200000e0000 */
[----:B------:R-:W-:Y:S01]  /*4930*/  UMOV UR7, 0x10000000 ;  /* 0x1000000000077882 */ /* 0x000fe20000000000 */
[----:B------:R-:W-:Y:S01]  /*4940*/  R2UR UR19, R18 ;  /* 0x00000000121372ca */ /* 0x000fe200000e0000 */
[----:B------:R-:W-:Y:S01]  /*4950*/  VIADD R19, R19, 0x40 ;  /* 0x0000004013137836 */ /* 0x000fe20000000000 */
[----:B------:R-:W-:Y:S01]  /*4960*/  ISETP.GT.AND P4, PT, R2, 0x1, PT ;  /* 0x000000010200780c */ /* 0x000fe20003f84270 */
[----:B------:R-:W-:Y:S01]  /*4970*/  UIADD3 UR14, UR5, 0x180, URZ ;  /* 0x00000180050e7890 */ /* 0x000fe2000fffe03f */
[----:B------:R-:W-:Y:S01]  /*4980*/  ISETP.NE.AND P1, PT, R4, 0x9, PT ;  /* 0x000000090400780c */ /* 0x000fe20003f25270 */
[----:B------:R-:W-:-:S02]  /*4990*/  UIADD3.X UR5, URZ, UR23, URZ, UP0, !UPT ;  /* 0x000000173f057290 */ /* 0x000fc400087fe43f */
[----:B------:R-:W-:Y:S01]  /*49a0*/  UIADD3 UR15, UR8, 0x36180, URZ ;  /* 0x00036180080f7890 */ /* 0x000fe2000fffe03f */
[----:B------:R-:W-:Y:S02]  /*49b0*/  SEL R6, RZ, 0x1, P1 ;  /* 0x00000001ff067807 */ /* 0x000fe40000800000 */
[----:B------:R-:W-:Y:S01]  /*49c0*/  UMOV UR8, UR14 ;  /* 0x0000000e00087c82 */ /* 0x000fe20008000000 */
[----:B------:R-:W-:Y:S02]  /*49d0*/  SEL R4, R4, RZ, P1 ;  /* 0x000000ff04047207 */ /* 0x000fe40000800000 */
[----:B------:R-:W-:Y:S01]  /*49e0*/  LOP3.LUT R3, R3, R6, RZ, 0x3c, !PT ;  /* 0x0000000603037212 */ /* 0x000fe200078e3cff */
[----:B------:R0:W-:Y:S02]  /*49f0*/  UTMALDG.3D [UR8], [UR4], desc[UR6] ;  /* 0x00000608040075b4 */ /* 0x0001e40008011000 */
[----:B0-----:R-:W-:Y:S01]  /*4a00*/  UMOV UR8, UR15 ;  /* 0x0000000f00087c82 */ /* 0x001fe20008000000 */
[----:B------:R-:W-:-:S02]  /*4a10*/  UMOV UR11, UR19 ;  /* 0x00000013000b7c82 */ /* 0x000fc40008000000 */
[----:B------:R0:W-:Y:S02]  /*4a20*/  UTMALDG.3D [UR8], [UR24], desc[UR6] ;  /* 0x00000608180075b4 */ /* 0x0001e40008011000 */
[----:B0-----:R-:W-:Y:S05]  /*4a30*/  @P4 BRA `(.L_x_51) ;  /* 0xfffffffc00484947 */ /* 0x001fea000383ffff */
.L_x_47:
[----:B------:R-:W-:Y:S05]  /*4a40*/  BSYNC B1 ;  /* 0x0000000000017941 */ /* 0x000fea0003800000 */
.L_x_46:
[----:B------:R-:W-:Y:S01]  /*4a50*/  LOP3.LUT P4, RZ, R15, 0xff, RZ, 0xc0, !PT ;  /* 0x000000ff0fff7812 */ /* 0x000fe2000788c0ff */
[----:B------:R-:W-:Y:S01]  /*4a60*/  IMAD.IADD R4, R12, 0x1, R13 ;  /* 0x000000010c047824 */ /* 0x000fe200078e020d */
[----:B------:R-:W-:Y:S01]  /*4a70*/  IADD3 R8, P5, R8, UR20, RZ ;  /* 0x0000001408087c10 */ /* 0x000fe2000ffbe0ff */
[----:B------:R-:W-:Y:S01]  /*4a80*/  ULDC.64 UR4, c[0x0][0x650] ;  /* 0x0001940000047ab9 */ /* 0x000fe20000000a00 */
[----:B------:R-:W-:Y:S01]  /*4a90*/  BSSY B1, `(.L_x_52) ;  /* 0x000006c000017945 */ /* 0x000fe20003800000 */
[----:B------:R-:W-:Y:S01]  /*4aa0*/  IMAD.MOV.U32 R17, RZ, RZ, -0x1 ;  /* 0xffffffffff117424 */ /* 0x000fe200078e00ff */
[----:B------:R-:W-:Y:S01]  /*4ab0*/  ISETP.GT.U32.AND P1, PT, R4, 0x8, PT ;  /* 0x000000080400780c */ /* 0x000fe20003f24070 */
[----:B------:R-:W-:Y:S01]  /*4ac0*/  IMAD.MOV.U32 R18, RZ, RZ, -0x1 ;  /* 0xffffffffff127424 */ /* 0x000fe200078e00ff */
[----:B------:R-:W-:Y:S01]  /*4ad0*/  IADD3.X R9, R9, UR13, RZ, P5, !PT ;  /* 0x0000000d09097c10 */ /* 0x000fe2000affe4ff */
[----:B------:R-:W-:Y:S01]  /*4ae0*/  IMAD.MOV.U32 R14, RZ, RZ, -0x1 ;  /* 0xffffffffff0e7424 */ /* 0x000fe200078e00ff */
[----:B------:R-:W-:-:S02]  /*4af0*/  ISETP.LT.U32.AND P1, PT, R12, 0x9, P1 ;  /* 0x000000090c00780c */ /* 0x000fc40000f21070 */
[----:B------:R-:W-:Y:S01]  /*4b00*/  PRMT R15, RZ, 0x7610, R15 ;  /* 0x00007610ff0f7816 */ /* 0x000fe2000000000f */
[----:B------:R-:W0:Y:S01]  /*4b10*/  @P4 S2R R3, SR_CgaCtaId ;  /* 0x0000000000034919 */ /* 0x000e220000008800 */
[----:B------:R-:W-:-:S04]  /*4b20*/  @P4 MOV R2, 0x400 ;  /* 0x0000040000024802 */ /* 0x000fc80000000f00 */
[----:B0-----:R-:W-:Y:S01]  /*4b30*/  @P4 LEA R5, R3, R2, 0x18 ;  /* 0x0000000203054211 */ /* 0x001fe200078ec0ff */
[----:B------:R-:W-:-:S03]  /*4b40*/  IMAD.WIDE.U32 R2, R4, 0x38e38e39, RZ ;  /* 0x38e38e3904027825 */ /* 0x000fc600078e00ff */
[----:B------:R0:W-:Y:S01]  /*4b50*/  @P4 SYNCS.ARRIVE.TRANS64.A1T0 RZ, [R5+URZ+0xa8], RZ ;  /* 0x0000a8ff05ff49a7 */ /* 0x0001e2000810003f */
[----:B------:R-:W-:Y:S02]  /*4b60*/  ISETP.GE.U32.AND P4, PT, R12, 0x9, PT ;  /* 0x000000090c00780c */ /* 0x000fe40003f86070 */
[----:B------:R-:W-:Y:S02]  /*4b70*/  PRMT R2, RZ, 0x7610, R2 ;  /* 0x00007610ff027816 */ /* 0x000fe40000000002 */
[----:B0-----:R-:W-:Y:S02]  /*4b80*/  SHF.R.U32.HI R5, RZ, 0x1, R3 ;  /* 0x00000001ff057819 */ /* 0x001fe40000011603 */
[----:B------:R-:W-:Y:S02]  /*4b90*/  SEL R3, RZ, 0x1, !P1 ;  /* 0x00000001ff037807 */ /* 0x000fe40004800000 */
[----:B------:R-:W-:Y:S01]  /*4ba0*/  ISETP.GE.U32.AND P1, PT, R8, UR4, PT ;  /* 0x0000000408007c0c */ /* 0x000fe2000bf26070 */
[----:B------:R-:W-:Y:S01]  /*4bb0*/  IMAD R13, R5, -0x9, R4 ;  /* 0xfffffff7050d7824 */ /* 0x000fe200078e0204 */
[----:B------:R-:W-:-:S02]  /*4bc0*/  LOP3.LUT R10, R10, R3, RZ, 0x3c, !PT ;  /* 0x000000030a0a7212 */ /* 0x000fc400078e3cff */
[----:B------:R-:W-:Y:S02]  /*4bd0*/  ISETP.GE.U32.AND.EX P1, PT, R9, UR5, PT, P1 ;  /* 0x0000000509007c0c */ /* 0x000fe4000bf26110 */
[----:B------:R-:W-:-:S11]  /*4be0*/  @P4 LOP3.LUT R10, R10, 0x1, R5, 0x78, !PT ;  /* 0x000000010a0a4812 */ /* 0x000fd600078e7805 */
[----:B------:R-:W-:Y:S05]  /*4bf0*/  @P1 BRA `(.L_x_53) ;  /* 0x0000000400541947 */ /* 0x000fea0003800000 */
[----:B------:R-:W-:Y:S01]  /*4c00*/  ULDC.64 UR4, c[0x0][0x628] ;  /* 0x00018a0000047ab9 */ /* 0x000fe20000000a00 */
[----:B------:R-:W0:Y:S01]  /*4c10*/  S2R R17, SR_CTAID.X ;  /* 0x0000000000117919 */ /* 0x000e220000002500 */
[----:B------:R-:W-:Y:S01]  /*4c20*/  ISETP.NE.U32.AND P1, PT, RZ, UR4, PT ;  /* 0x00000004ff007c0c */ /* 0x000fe2000bf25070 */
[----:B------:R-:W-:Y:S01]  /*4c30*/  ULDC UR7, c[0x0][0x630] ;  /* 0x00018c0000077ab9 */ /* 0x000fe20000000800 */
[----:B------:R-:W-:Y:S01]  /*4c40*/  IMAD.MOV.U32 R2, RZ, RZ, R8 ;  /* 0x000000ffff027224 */ /* 0x000fe200078e0008 */
[----:B------:R-:W1:Y:S01]  /*4c50*/  S2R R14, SR_CTAID.Y ;  /* 0x00000000000e7919 */ /* 0x000e620000002600 */
[----:B------:R-:W-:Y:S01]  /*4c60*/  ISETP.NE.AND.EX P1, PT, RZ, UR5, PT, P1 ;  /* 0x00000005ff007c0c */ /* 0x000fe2000bf25310 */
[----:B------:R-:W-:-:S12]  /*4c70*/  IMAD.MOV.U32 R3, RZ, RZ, R9 ;  /* 0x000000ffff037224 */ /* 0x000fd800078e0009 */
[----:B------:R-:W-:Y:S05]  /*4c80*/  @!P1 BRA `(.L_x_54) ;  /* 0x0000000000289947 */ /* 0x000fea0003800000 */
[----:B------:R-:W-:Y:S02]  /*4c90*/  ULDC UR6, c[0x0][0x634] ;  /* 0x00018d0000067ab9 */ /* 0x000fe40000000800 */
[----:B------:R-:W-:-:S05]  /*4ca0*/  IADD3 R7, P1, R8, UR6, RZ ;  /* 0x0000000608077c10 */ /* 0x000fca000ff3e0ff */
[----:B------:R-:W-:-:S04]  /*4cb0*/  IMAD.X R19, RZ, RZ, R9, P1 ;  /* 0x000000ffff137224 */ /* 0x000fc800008e0609 */
[----:B------:R-:W-:-:S04]  /*4cc0*/  IMAD.WIDE.U32 R4, R19, UR4, RZ ;  /* 0x0000000413047c25 */ /* 0x000fc8000f8e00ff */
[----:B------:R-:W-:-:S04]  /*4cd0*/  IMAD.WIDE.U32 R4, P1, R7, UR5, R4 ;  /* 0x0000000507047c25 */ /* 0x000fc8000f820004 */
[----:B------:R-:W-:-:S04]  /*4ce0*/  IMAD.WIDE.U32 R6, R7, UR4, RZ ;  /* 0x0000000407067c25 */ /* 0x000fc8000f8e00ff */
[----:B------:R-:W-:Y:S01]  /*4cf0*/  IMAD.X R3, RZ, RZ, RZ, P1 ;  /* 0x000000ffff037224 */ /* 0x000fe200008e06ff */
[----:B------:R-:W-:Y:S01]  /*4d00*/  IADD3 RZ, P1, R7, R4, RZ ;  /* 0x0000000407ff7210 */ /* 0x000fe20007f3e0ff */
[----:B------:R-:W-:-:S04]  /*4d10*/  IMAD.MOV.U32 R2, RZ, RZ, R5 ;  /* 0x000000ffff027224 */ /* 0x000fc800078e0005 */
[----:B------:R-:W-:-:S08]  /*4d20*/  IMAD.WIDE.U32.X R2, R19, UR5, R2, P1 ;  /* 0x0000000513027c25 */ /* 0x000fd000088e0402 */
.L_x_54:
[--C-:B------:R-:W-:Y:S01]  /*4d30*/  SHF.R.U64 R6, R2, UR7, R3.reuse ;  /* 0x0000000702067c19 */ /* 0x100fe20008001203 */
[----:B------:R-:W-:Y:S01]  /*4d40*/  ULDC.64 UR4, c[0x0][0x620] ;  /* 0x0001880000047ab9 */ /* 0x000fe20000000a00 */
[----:B------:R-:W-:Y:S01]  /*4d50*/  SHF.R.U32.HI R2, RZ, UR7, R3 ;  /* 0x00000007ff027c19 */ /* 0x000fe20008011603 */
[----:B------:R-:W-:Y:S01]  /*4d60*/  IMAD.MOV.U32 R3, RZ, RZ, R9 ;  /* 0x000000ffff037224 */ /* 0x000fe200078e0009 */
[----:B------:R-:W-:Y:S01]  /*4d70*/  IADD3 R5, P1, RZ, -R6, RZ ;  /* 0x80000006ff057210 */ /* 0x000fe20007f3e0ff */
[----:B------:R-:W2:Y:S01]  /*4d80*/  LDC R22, c[0x0][0x144] ;  /* 0x00005100ff167b82 */ /* 0x000ea20000000800 */
[----:B0-----:R-:W-:Y:S01]  /*4d90*/  I2FP.F32.U32 R7, R17 ;  /* 0x0000001100077245 */ /* 0x001fe20000201000 */
[----:B------:R-:W-:Y:S01]  /*4da0*/  ULDC.64 UR8, c[0x0][0x640] ;  /* 0x0001900000087ab9 */ /* 0x000fe20000000a00 */
[----:B------:R-:W-:Y:S01]  /*4db0*/  ULDC UR6, c[0x0][0x608] ;  /* 0x0001820000067ab9 */ /* 0x000fe20000000800 */
[----:B------:R-:W-:Y:S01]  /*4dc0*/  IMAD.X R2, RZ, RZ, ~R2, P1 ;  /* 0x000000ffff027224 */ /* 0x000fe200008e0e02 */
[----:B------:R-:W-:-:S03]  /*4dd0*/  ISETP.NE.U32.AND P1, PT, RZ, UR8, PT ;  /* 0x00000008ff007c0c */ /* 0x000fc6000bf25070 */
[----:B------:R-:W-:Y:S01]  /*4de0*/  IMAD R4, R2, UR4, RZ ;  /* 0x0000000402047c24 */ /* 0x000fe2000f8e02ff */
[----:B------:R-:W0:Y:S01]  /*4df0*/  LDC R19, c[0x0][0x148] ;  /* 0x00005200ff137b82 */ /* 0x000e220000000800 */
[----:B------:R-:W-:Y:S01]  /*4e00*/  IMAD.MOV.U32 R2, RZ, RZ, R8 ;  /* 0x000000ffff027224 */ /* 0x000fe200078e0008 */
[----:B------:R-:W-:-:S03]  /*4e10*/  ISETP.NE.AND.EX P1, PT, RZ, UR9, PT, P1 ;  /* 0x00000009ff007c0c */ /* 0x000fc6000bf25310 */
[----:B------:R-:W-:Y:S01]  /*4e20*/  IMAD.WIDE.U32 R2, R5, UR4, R2 ;  /* 0x0000000405027c25 */ /* 0x000fe2000f8e0002 */
[----:B------:R-:W-:-:S03]  /*4e30*/  ULDC UR4, c[0x0][0x150] ;  /* 0x0000540000047ab9 */ /* 0x000fc60000000800 */
[----:B------:R-:W-:Y:S02]  /*4e40*/  IMAD R5, R5, UR5, R4 ;  /* 0x0000000505057c24 */ /* 0x000fe4000f8e0204 */
[----:B------:R-:W-:Y:S01]  /*4e50*/  FMUL R4, R7, UR4 ;  /* 0x0000000407047c20 */ /* 0x000fe20008400000 */
[----:B------:R-:W-:Y:S01]  /*4e60*/  ULDC UR4, c[0x0][0x618] ;  /* 0x0001860000047ab9 */ /* 0x000fe20000000800 */
[----:B------:R-:W-:Y:S01]  /*4e70*/  ULDC UR5, c[0x0][0x154] ;  /* 0x0000550000057ab9 */ /* 0x000fe20000000800 */
[----:B------:R-:W-:-:S03]  /*4e80*/  IMAD.IADD R3, R3, 0x1, R5 ;  /* 0x0000000103037824 */ /* 0x000fc600078e0205 */
[----:B------:R-:W3:Y:S02]  /*4e90*/  F2I.U32.TRUNC.NTZ R4, R4 ;  /* 0x0000000400047305 */ /* 0x000ee4000020f000 */
[----:B------:R-:W-:Y:S02]  /*4ea0*/  SHF.R.U64 R7, R2, UR4, R3 ;  /* 0x0000000402077c19 */ /* 0x000fe40008001203 */
[----:B-1----:R-:W-:-:S05]  /*4eb0*/  I2FP.F32.U32 R2, R14 ;  /* 0x0000000e00027245 */ /* 0x002fca0000201000 */
[----:B------:R-:W-:Y:S01]  /*4ec0*/  FMUL R21, R2, UR5 ;  /* 0x0000000502157c20 */ /* 0x000fe20008400000 */
[----:B------:R-:W-:Y:S01]  /*4ed0*/  SHF.R.U32.HI R2, RZ, UR4, R3 ;  /* 0x00000004ff027c19 */ /* 0x000fe20008011603 */
[----:B------:R-:W-:-:S03]  /*4ee0*/  ULDC UR4, c[0x0][0x658] ;  /* 0x0001960000047ab9 */ /* 0x000fc60000000800 */
[--C-:B------:R-:W-:Y:S01]  /*4ef0*/  SHF.R.U64 R20, R7, UR6, R2.reuse ;  /* 0x0000000607147c19 */ /* 0x100fe20008001202 */
[----:B------:R-:W1:Y:S01]  /*4f00*/  F2I.U32.TRUNC.NTZ R21, R21 ;  /* 0x0000001500157305 */ /* 0x000e62000020f000 */
[----:B------:R-:W-:Y:S01]  /*4f10*/  SHF.R.U32.HI R3, RZ, UR6, R2 ;  /* 0x00000006ff037c19 */ /* 0x000fe20008011602 */
[----:B---3--:R-:W-:-:S03]  /*4f20*/  IMAD.MOV R4, RZ, RZ, -R4 ;  /* 0x000000ffff047224 */ /* 0x008fc600078e0a04 */
[----:B------:R-:W-:Y:S01]  /*4f30*/  SHF.R.U64 R18, R20, UR4, R3 ;  /* 0x0000000414127c19 */ /* 0x000fe20008001203 */
[----:B--2---:R-:W-:Y:S01]  /*4f40*/  IMAD R17, R22, R4, R17 ;  /* 0x0000000416117224 */ /* 0x004fe200078e0211 */
[----:B------:R-:W-:-:S03]  /*4f50*/  SHF.R.U32.HI R23, RZ, UR4, R3 ;  /* 0x00000004ff177c19 */ /* 0x000fc60008011603 */
[----:B------:R-:W-:Y:S02]  /*4f60*/  IMAD.MOV.U32 R2, RZ, RZ, R18 ;  /* 0x000000ffff027224 */ /* 0x000fe400078e0012 */
[----:B------:R-:W-:Y:S01]  /*4f70*/  IMAD.MOV.U32 R3, RZ, RZ, R23 ;  /* 0x000000ffff037224 */ /* 0x000fe200078e0017 */
[----:B------:R-:W-:Y:S06]  /*4f80*/  @!P1 BRA `(.L_x_55) ;  /* 0x0000000000289947 */ /* 0x000fec0003800000 */
[----:B------:R-:W-:Y:S02]  /*4f90*/  ULDC UR4, c[0x0][0x64c] ;  /* 0x0001930000047ab9 */ /* 0x000fe40000000800 */
[----:B------:R-:W-:-:S05]  /*4fa0*/  IADD3 R3, P1, R18, UR4, RZ ;  /* 0x0000000412037c10 */ /* 0x000fca000ff3e0ff */
[----:B------:R-:W-:-:S04]  /*4fb0*/  IMAD.X R23, RZ, RZ, R23, P1 ;  /* 0x000000ffff177224 */ /* 0x000fc800008e0617 */
[----:B------:R-:W-:-:S04]  /*4fc0*/  IMAD.WIDE.U32 R4, R23, UR8, RZ ;  /* 0x0000000817047c25 */ /* 0x000fc8000f8e00ff */
[----:B------:R-:W-:-:S04]  /*4fd0*/  IMAD.WIDE.U32 R4, P1, R3, UR9, R4 ;  /* 0x0000000903047c25 */ /* 0x000fc8000f820004 */
[----:B------:R-:W-:-:S04]  /*4fe0*/  IMAD.WIDE.U32 R2, R3, UR8, RZ ;  /* 0x0000000803027c25 */ /* 0x000fc8000f8e00ff */
[----:B------:R-:W-:Y:S01]  /*4ff0*/  IMAD.MOV.U32 R2, RZ, RZ, R5 ;  /* 0x000000ffff027224 */ /* 0x000fe200078e0005 */
[----:B------:R-:W-:Y:S01]  /*5000*/  IADD3 RZ, P4, R3, R4, RZ ;  /* 0x0000000403ff7210 */ /* 0x000fe20007f9e0ff */
[----:B------:R-:W-:-:S04]  /*5010*/  IMAD.X R3, RZ, RZ, RZ, P1 ;  /* 0x000000ffff037224 */ /* 0x000fc800008e06ff */
[----:B------:R-:W-:-:S08]  /*5020*/  IMAD.WIDE.U32.X R2, R23, UR9, R2, P4 ;  /* 0x0000000917027c25 */ /* 0x000fd0000a0e0402 */
.L_x_55:
[----:B------:R-:W-:Y:S01]  /*5030*/  ULDC UR4, c[0x0][0x648] ;  /* 0x0001920000047ab9 */ /* 0x000fe20000000800 */
[----:B------:R-:W-:Y:S01]  /*5040*/  LOP3.LUT R20, R20, UR17, RZ, 0xc0, !PT ;  /* 0x0000001114147c12 */ /* 0x000fe2000f8ec0ff */
[----:B-1----:R-:W-:Y:S01]  /*5050*/  IMAD.MOV R21, RZ, RZ, -R21 ;  /* 0x000000ffff157224 */ /* 0x002fe200078e0a15 */
[----:B------:R-:W-:Y:S01]  /*5060*/  SHF.R.U64 R3, R2, UR4, R3 ;  /* 0x0000000402037c19 */ /* 0x000fe20008001203 */
[----:B------:R-:W-:Y:S01]  /*5070*/  ULDC UR4, c[0x0][0x638] ;  /* 0x00018e0000047ab9 */ /* 0x000fe20000000800 */
[----:B------:R-:W-:Y:S01]  /*5080*/  LOP3.LUT R7, R7, UR16, RZ, 0xc0, !PT ;  /* 0x0000001007077c12 */ /* 0x000fe2000f8ec0ff */
[----:B0-----:R-:W-:Y:S01]  /*5090*/  @P3 IMAD R17, R19, R21, R14 ;  /* 0x0000001513113224 */ /* 0x001fe200078e020e */
[----:B------:R-:W-:Y:S01]  /*50a0*/  ULDC UR5, c[0x0][0x610] ;  /* 0x0001840000057ab9 */ /* 0x000fe20000000800 */
[----:B------:R-:W-:Y:S02]  /*50b0*/  IMAD.MOV R5, RZ, RZ, -R3 ;  /* 0x000000ffff057224 */ /* 0x000fe400078e0a03 */
[----:B------:R-:W-:-:S02]  /*50c0*/  IMAD R20, R3, UR18, R20 ;  /* 0x0000001203147c24 */ /* 0x000fc4000f8e0214 */
[----:B------:R-:W-:Y:S01]  /*50d0*/  IMAD R18, R5, UR4, R18 ;  /* 0x0000000405127c24 */ /* 0x000fe2000f8e0212 */
[----:B------:R-:W-:Y:S01]  /*50e0*/  ULDC UR4, c[0x0][0x600] ;  /* 0x0001800000047ab9 */ /* 0x000fe20000000800 */
[----:B------:R-:W-:Y:S02]  /*50f0*/  IMAD R17, R20, UR5, R17 ;  /* 0x0000000514117c24 */ /* 0x000fe4000f8e0211 */
[----:B------:R-:W-:Y:S02]  /*5100*/  IMAD R4, R18, UR4, R7 ;  /* 0x0000000412047c24 */ /* 0x000fe4000f8e0207 */
[----:B------:R-:W-:Y:S02]  /*5110*/  IMAD.MOV.U32 R2, RZ, RZ, 0x1 ;  /* 0x00000001ff027424 */ /* 0x000fe400078e00ff */
[----:B------:R-:W-:Y:S01]  /*5120*/  IMAD.MOV.U32 R14, RZ, RZ, R6 ;  /* 0x000000ffff0e7224 */ /* 0x000fe200078e0006 */
[----:B------:R-:W-:Y:S02]  /*5130*/  SEL R18, R4, R17, !P3 ;  /* 0x0000001104127207 */ /* 0x000fe40005800000 */
[----:B------:R-:W-:-:S07]  /*5140*/  SEL R17, R17, R4, !P3 ;  /* 0x0000000411117207 */ /* 0x000fce0005800000 */
.L_x_53:
[----:B------:R-:W-:Y:S05]  /*5150*/  BSYNC B1 ;  /* 0x0000000000017941 */ /* 0x000fea0003800000 */
.L_x_52:
[----:B------:R-:W-:-:S13]  /*5160*/  LOP3.LUT P1, RZ, R2, 0xff, RZ, 0xc0, !PT ;  /* 0x000000ff02ff7812 */ /* 0x000fda000782c0ff */
[----:B------:R-:W-:Y:S05]  /*5170*/  @P1 BRA `(.L_x_56) ;  /* 0xfffffff400441947 */ /* 0x000fea000383ffff */
[----:B------:R-:W-:Y:S05]  /*5180*/  BSYNC B0 ;  /* 0x0000000000007941 */ /* 0x000fea0003800000 */
.L_x_44:
[----:B------:R-:W-:-:S03]  /*5190*/  UMOV UR4, 0xffffffff ;  /* 0xffffffff00047882 */ /* 0x000fc60000000000 */
[----:B------:R-:W-:Y:S05]  /*51a0*/  BRA.DIV UR4, `(.L_x_57) ;  /* 0x0000000604d07947 */ /* 0x000fea000b800000 */
[----:B------:R-:W-:-:S13]  /*51b0*/  ELECT P0, URZ, PT ;  /* 0x00000000003f782f */ /* 0x000fda0003800000 */
.L_x_76:
[----:B------:R-:W-:Y:S04]  /*51c0*/  BSSY B0, `(.L_x_58) ;  /* 0x0000058000007945 */ /* 0x000fe80003800000 */
[----:B------:R-:W-:Y:S05]  /*51d0*/  @!P0 BRA `(.L_x_59) ;  /* 0x0000000400588947 */ /* 0x000fea0003800000 */
[----:B------:R-:W-:-:S04]  /*51e0*/  LOP3.LUT R0, R0, 0x2, RZ, 0xfc, !PT ;  /* 0x0000000200007812 */ /* 0x000fc800078efcff */
[----:B------:R-:W-:-:S13]  /*51f0*/  ISETP.NE.AND P0, PT, R0, 0x3, PT ;  /* 0x000000030000780c */ /* 0x000fda0003f05270 */
[----:B------:R-:W-:Y:S05]  /*5200*/  @!P0 BRA `(.L_x_60) ;  /* 0x0000000000048947 */ /* 0x000fea0003800000 */
[----:B------:R-:W-:Y:S01]  /*5210*/  BPT.TRAP 0x1 ;  /* 0x000000040000795c */ /* 0x000fe20000300000 */
.L_x_60:
[----:B------:R-:W0:Y:S01]  /*5220*/  S2R R3, SR_CgaCtaId ;  /* 0x0000000000037919 */ /* 0x000e220000008800 */
[----:B------:R-:W-:Y:S02]  /*5230*/  MOV R0, 0x400 ;  /* 0x0000040000007802 */ /* 0x000fe40000000f00 */
[----:B------:R-:W-:Y:S02]  /*5240*/  SHF.L.U32 R2, R10, 0x1f, RZ ;  /* 0x0000001f0a027819 */ /* 0x000fe400000006ff */
[----:B0-----:R-:W-:-:S05]  /*5250*/  LEA R0, R3, R0, 0x18 ;  /* 0x0000000003007211 */ /* 0x001fca00078ec0ff */
[----:B------:R-:W-:-:S04]  /*5260*/  VIADD R0, R0, 0x48 ;  /* 0x0000004800007836 */ /* 0x000fc80000000000 */
[C---:B------:R-:W-:Y:S02]  /*5270*/  IMAD R5, R13.reuse, 0x8, R0 ;  /* 0x000000080d057824 */ /* 0x040fe400078e0200 */
[----:B------:R-:W-:Y:S02]  /*5280*/  VIADD R13, R13, 0x1 ;  /* 0x000000010d0d7836 */ /* 0x000fe40000000000 */
[----:B------:R-:W0:Y:S03]  /*5290*/  SYNCS.PHASECHK.TRANS64.TRYWAIT P0, [R5+URZ], R2 ;  /* 0x00000002050075a7 */ /* 0x000e26000800017f */
[----:B------:R-:W-:-:S04]  /*52a0*/  ISETP.NE.AND P1, PT, R13, 0x9, PT ;  /* 0x000000090d00780c */ /* 0x000fc80003f25270 */
[----:B------:R-:W-:Y:S02]  /*52b0*/  SEL R3, RZ, 0x1, P1 ;  /* 0x00000001ff037807 */ /* 0x000fe40000800000 */
[----:B------:R-:W-:Y:S02]  /*52c0*/  SEL R13, R13, RZ, P1 ;  /* 0x000000ff0d0d7207 */ /* 0x000fe40000800000 */
[----:B------:R-:W-:-:S03]  /*52d0*/  LOP3.LUT R10, R10, R3, RZ, 0x3c, !PT ;  /* 0x000000030a0a7212 */ /* 0x000fc600078e3cff */
[----:B------:R-:W-:Y:S01]  /*52e0*/  IMAD R7, R13, 0x8, R0 ;  /* 0x000000080d077824 */ /* 0x000fe200078e0200 */
[----:B------:R-:W-:Y:S01]  /*52f0*/  SHF.L.U32 R4, R10, 0x1f, RZ ;  /* 0x0000001f0a047819 */ /* 0x000fe200000006ff */
[----:B0-----:R-:W-:Y:S06]  /*5300*/  @!P0 BRA `(.L_x_61) ;  /* 0x00000004009c8947 */ /* 0x001fec0003800000 */
.L_x_77:
[----:B------:R-:W1:Y:S01]  /*5310*/  SYNCS.PHASECHK.TRANS64.TRYWAIT P0, [R7+URZ], R4 ;  /* 0x00000004070075a7 */ /* 0x000e62000800017f */
[----:B0-----:R-:W-:-:S05]  /*5320*/  VIADD R2, R13, 0x1 ;  /* 0x000000010d027836 */ /* 0x001fca0000000000 */
[----:B------:R-:W-:-:S04]  /*5330*/  ISETP.NE.AND P1, PT, R2, 0x9, PT ;  /* 0x000000090200780c */ /* 0x000fc80003f25270 */
[----:B------:R-:W-:Y:S02]  /*5340*/  SEL R3, RZ, 0x1, P1 ;  /* 0x00000001ff037807 */ /* 0x000fe40000800000 */
[----:B------:R-:W-:Y:S02]  /*5350*/  SEL R9, R2, RZ, P1 ;  /* 0x000000ff02097207 */ /* 0x000fe40000800000 */
[----:B------:R-:W-:-:S03]  /*5360*/  LOP3.LUT R10, R10, R3, RZ, 0x3c, !PT ;  /* 0x000000030a0a7212 */ /* 0x000fc600078e3cff */
[----:B------:R-:W-:Y:S01]  /*5370*/  IMAD R6, R9, 0x8, R0 ;  /* 0x0000000809067824 */ /* 0x000fe200078e0200 */
[----:B------:R-:W-:Y:S01]  /*5380*/  SHF.L.U32 R5, R10, 0x1f, RZ ;  /* 0x0000001f0a057819 */ /* 0x000fe200000006ff */
[----:B-1----:R-:W-:Y:S06]  /*5390*/  @!P0 BRA `(.L_x_62) ;  /* 0x00000004008c8947 */ /* 0x002fec0003800000 */
.L_x_78:
[----:B------:R-:W1:Y:S01]  /*53a0*/  SYNCS.PHASECHK.TRANS64.TRYWAIT P0, [R6+URZ], R5 ;  /* 0x00000005060075a7 */ /* 0x000e62000800017f */
[----:B------:R-:W-:-:S05]  /*53b0*/  VIADD R2, R9, 0x1 ;  /* 0x0000000109027836 */ /* 0x000fca0000000000 */
[----:B------:R-:W-:-:S04]  /*53c0*/  ISETP.NE.AND P1, PT, R2, 0x9, PT ;  /* 0x000000090200780c */ /* 0x000fc80003f25270 */
[----:B------:R-:W-:Y:S02]  /*53d0*/  SEL R3, RZ, 0x1, P1 ;  /* 0x00000001ff037807 */ /* 0x000fe40000800000 */
[----:B0-----:R-:W-:Y:S02]  /*53e0*/  SEL R7, R2, RZ, P1 ;  /* 0x000000ff02077207 */ /* 0x001fe40000800000 */
[----:B------:R-:W-:-:S03]  /*53f0*/  LOP3.LUT R10, R10, R3, RZ, 0x3c, !PT ;  /* 0x000000030a0a7212 */ /* 0x000fc600078e3cff */
[----:B------:R-:W-:Y:S01]  /*5400*/  IMAD R9, R7, 0x8, R0 ;  /* 0x0000000807097824 */ /* 0x000fe200078e0200 */
[----:B------:R-:W-:Y:S01]  /*5410*/  SHF.L.U32 R4, R10, 0x1f, RZ ;  /* 0x0000001f0a047819 */ /* 0x000fe200000006ff */
[----:B-1----:R-:W-:Y:S06]  /*5420*/  @!P0 BRA `(.L_x_63) ;  /* 0x00000004007c8947 */ /* 0x002fec0003800000 */
.L_x_79:
[----:B------:R-:W1:Y:S01]  /*5430*/  SYNCS.PHASECHK.TRANS64.TRYWAIT P0, [R9+URZ], R4 ;  /* 0x00000004090075a7 */ /* 0x000e62000800017f */
[----:B------:R-:W-:-:S05]  /*5440*/  VIADD R2, R7, 0x1 ;  /* 0x0000000107027836 */ /* 0x000fca0000000000 */
[----:B------:R-:W-:-:S04]  /*5450*/  ISETP.NE.AND P1, PT, R2, 0x9, PT ;  /* 0x000000090200780c */ /* 0x000fc80003f25270 */
[----:B------:R-:W-:Y:S02]  /*5460*/  SEL R3, RZ, 0x1, P1 ;  /* 0x00000001ff037807 */ /* 0x000fe40000800000 */
[----:B------:R-:W-:Y:S02]  /*5470*/  SEL R7, R2, RZ, P1 ;  /* 0x000000ff02077207 */ /* 0x000fe40000800000 */
[----:B------:R-:W-:-:S03]  /*5480*/  LOP3.LUT R10, R10, R3, RZ, 0x3c, !PT ;  /* 0x000000030a0a7212 */ /* 0x000fc600078e3cff */
[----:B0-----:R-:W-:Y:S01]  /*5490*/  IMAD R6, R7, 0x8, R0 ;  /* 0x0000000807067824 */ /* 0x001fe200078e0200 */
[----:B------:R-:W-:Y:S01]  /*54a0*/  SHF.L.U32 R5, R10, 0x1f, RZ ;  /* 0x0000001f0a057819 */ /* 0x000fe200000006ff */
[----:B-1----:R-:W-:Y:S06]  /*54b0*/  @!P0 BRA `(.L_x_64) ;  /* 0x00000004006c8947 */ /* 0x002fec0003800000 */
.L_x_80:
        /* <DEDUP_REMOVED lines=9> */
.L_x_81:
[----:B------:R-:W1:Y:S01]  /*5550*/  SYNCS.PHASECHK.TRANS64.TRYWAIT P0, [R9+URZ], R4 ;  /* 0x00000004090075a7 */ /* 0x000e62000800017f */
[----:B------:R-:W-:-:S05]  /*5560*/  VIADD R2, R7, 0x1 ;  /* 0x0000000107027836 */ /* 0x000fca0000000000 */
[----:B------:R-:W-:-:S04]  /*5570*/  ISETP.NE.AND P1, PT, R2, 0x9, PT ;  /* 0x000000090200780c */ /* 0x000fc80003f25270 */
[----:B------:R-:W-:Y:S02]  /*5580*/  SEL R3, RZ, 0x1, P1 ;  /* 0x00000001ff037807 */ /* 0x000fe40000800000 */
[----:B------:R-:W-:Y:S02]  /*5590*/  SEL R7, R2, RZ, P1 ;  /* 0x000000ff02077207 */ /* 0x000fe40000800000 */
[----:B------:R-:W-:-:S03]  /*55a0*/  LOP3.LUT R10, R10, R3, RZ, 0x3c, !PT ;  /* 0x000000030a0a7212 */ /* 0x000fc600078e3cff */
[----:B------:R-:W-:Y:S01]  /*55b0*/  IMAD R8, R7, 0x8, R0 ;  /* 0x0000000807087824 */ /* 0x000fe200078e0200 */
[----:B0-----:R-:W-:Y:S01]  /*55c0*/  SHF.L.U32 R5, R10, 0x1f, RZ ;  /* 0x0000001f0a057819 */ /* 0x001fe200000006ff */
[----:B-1----:R-:W-:Y:S06]  /*55d0*/  @!P0 BRA `(.L_x_66) ;  /* 0x00000004004c8947 */ /* 0x002fec0003800000 */
.L_x_82:
[----:B------:R-:W1:Y:S01]  /*55e0*/  SYNCS.PHASECHK.TRANS64.TRYWAIT P0, [R8+URZ], R5 ;  /* 0x00000005080075a7 */ /* 0x000e62000800017f */
[----:B------:R-:W-:-:S05]  /*55f0*/  VIADD R2, R7, 0x1 ;  /* 0x0000000107027836 */ /* 0x000fca0000000000 */
[----:B------:R-:W-:-:S04]  /*5600*/  ISETP.NE.AND P1, PT, R2, 0x9, PT ;  /* 0x000000090200780c */ /* 0x000fc80003f25270 */
[----:B------:R-:W-:Y:S02]  /*5610*/  SEL R3, RZ, 0x1, P1 ;  /* 0x00000001ff037807 */ /* 0x000fe40000800000 */
[----:B------:R-:W-:Y:S02]  /*5620*/  SEL R7, R2, RZ, P1 ;  /* 0x000000ff02077207 */ /* 0x000fe40000800000 */
[----:B0-----:R-:W-:-:S03]  /*5630*/  LOP3.LUT R9, R10, R3, RZ, 0x3c, !PT ;  /* 0x000000030a097212 */ /* 0x001fc600078e3cff */
[----:B------:R-:W-:Y:S01]  /*5640*/  IMAD R11, R7, 0x8, R0 ;  /* 0x00000008070b7824 */ /* 0x000fe200078e0200 */
[----:B------:R-:W-:Y:S01]  /*5650*/  SHF.L.U32 R6, R9, 0x1f, RZ ;  /* 0x0000001f09067819 */ /* 0x000fe200000006ff */
[----:B-1----:R-:W-:Y:S06]  /*5660*/  @!P0 BRA `(.L_x_67) ;  /* 0x00000004003c8947 */ /* 0x002fec0003800000 */
.L_x_83:
[----:B------:R-:W1:Y:S01]  /*5670*/  SYNCS.PHASECHK.TRANS64.TRYWAIT P0, [R11+URZ], R6 ;  /* 0x000000060b0075a7 */ /* 0x000e62000800017f */
[----:B------:R-:W-:-:S05]  /*5680*/  VIADD R2, R7, 0x1 ;  /* 0x0000000107027836 */ /* 0x000fca0000000000 */
[----:B------:R-:W-:-:S04]  /*5690*/  ISETP.NE.AND P1, PT, R2, 0x9, PT ;  /* 0x000000090200780c */ /* 0x000fc80003f25270 */
[----:B------:R-:W-:Y:S02]  /*56a0*/  SEL R4, RZ, 0x1, P1 ;  /* 0x00000001ff047807 */ /* 0x000fe40000800000 */
[----:B------:R-:W-:Y:S02]  /*56b0*/  SEL R3, R2, RZ, P1 ;  /* 0x000000ff02037207 */ /* 0x000fe40000800000 */
[----:B------:R-:W-:Y:S01]  /*56c0*/  LOP3.LUT R4, R9, R4, RZ, 0x3c, !PT ;  /* 0x0000000409047212 */ /* 0x000fe200078e3cff */
[----:B-1----:R-:W-:Y:S06]  /*56d0*/  @!P0 BRA `(.L_x_68) ;  /* 0x0000000400348947 */ /* 0x002fec0003800000 */
.L_x_84:
[----:B------:R-:W-:Y:S01]  /*56e0*/  IMAD R3, R3, 0x8, R0 ;  /* 0x0000000803037824 */ /* 0x000fe200078e0200 */
[----:B------:R-:W-:-:S07]  /*56f0*/  SHF.L.U32 R0, R4, 0x1f, RZ ;  /* 0x0000001f04007819 */ /* 0x000fce00000006ff */
.L_x_69:
[----:B--2---:R2:W3:Y:S02]  /*5700*/  SYNCS.PHASECHK.TRANS64.TRYWAIT P0, [R3+URZ], R0 ;  /* 0x00000000030075a7 */ /* 0x0044e4000800017f */
[----:B---3--:R-:W-:Y:S05]  /*5710*/  @!P0 NANOSLEEP.SYNCS 0x989680 ;  /* 0x009896800000895d */ /* 0x008fea0003900000 */
[----:B------:R-:W3:Y:S02]  /*5720*/  @!P0 SYNCS.PHASECHK.TRANS64 P0, [R3+URZ], R0 ;  /* 0x00000000030085a7 */ /* 0x000ee4000800007f */
[----:B---3--:R-:W-:Y:S05]  /*5730*/  @!P0 BRA `(.L_x_69) ;  /* 0xfffffffc00f08947 */ /* 0x008fea000383ffff */
.L_x_59:
[----:B------:R-:W-:Y:S05]  /*5740*/  BSYNC B0 ;  /* 0x0000000000007941 */ /* 0x000fea0003800000 */
.L_x_58:
[----:B------:R-:W-:Y:S05]  /*5750*/  EXIT ;  /* 0x000000000000794d */ /* 0x000fea0003800000 */
.L_x_18:
[----:B-1----:R-:W-:-:S04]  /*5760*/  IMAD.U32 R3, RZ, RZ, UR6 ;  /* 0x00000006ff037e24 */ /* 0x002fc8000f8e00ff */
[----:B------:R1:W4:Y:S03]  /*5770*/  SYNCS.PHASECHK.TRANS64.TRYWAIT P0, [R3+URZ], R2 ;  /* 0x00000002030075a7 */ /* 0x000326000800017f */
[----:B----4-:R-:W-:Y:S05]  /*5780*/  @!P0 NANOSLEEP.SYNCS 0x989680 ;  /* 0x009896800000895d */ /* 0x010fea0003900000 */
[----:B------:R-:W4:Y:S02]  /*5790*/  @!P0 SYNCS.PHASECHK.TRANS64 P0, [R3+URZ], R2 ;  /* 0x00000002030085a7 */ /* 0x000f24000800007f */
[----:B----4-:R-:W-:Y:S05]  /*57a0*/  @!P0 BRA `(.L_x_18) ;  /* 0xfffffffc00ec8947 */ /* 0x010fea000383ffff */
[----:B------:R-:W-:Y:S05]  /*57b0*/  BRA `(.L_x_17) ;  /* 0xffffffbc006c7947 */ /* 0x000fea000383ffff */
.L_x_24:
[----:B-1----:R-:W-:-:S04]  /*57c0*/  IMAD.U32 R18, RZ, RZ, UR16 ;  /* 0x00000010ff127e24 */ /* 0x002fc8000f8e00ff */
[----:B------:R1:W4:Y:S03]  /*57d0*/  SYNCS.PHASECHK.TRANS64.TRYWAIT P0, [R18+URZ], R3 ;  /* 0x00000003120075a7 */ /* 0x000326000800017f */
[----:B----4-:R-:W-:Y:S05]  /*57e0*/  @!P0 NANOSLEEP.SYNCS 0x989680 ;  /* 0x009896800000895d */ /* 0x010fea0003900000 */
[----:B------:R-:W4:Y:S02]  /*57f0*/  @!P0 SYNCS.PHASECHK.TRANS64 P0, [R18+URZ], R3 ;  /* 0x00000003120085a7 */ /* 0x000f24000800007f */
[----:B----4-:R-:W-:Y:S05]  /*5800*/  @!P0 BRA `(.L_x_24) ;  /* 0xfffffffc00ec8947 */ /* 0x010fea000383ffff */
[----:B------:R-:W-:Y:S05]  /*5810*/  BRA `(.L_x_23) ;  /* 0xffffffc000bc7947 */ /* 0x000fea000383ffff */
.L_x_45:
[----:B------:R-:W-:Y:S01]  /*5820*/  BSSY B1, `(.L_x_70) ;  /* 0x0000006000017945 */ /* 0x000fe20003800000 */
[----:B------:R-:W-:-:S07]  /*5830*/  IMAD.MOV.U32 R2, RZ, RZ, -0x1 ;  /* 0xffffffffff027424 */ /* 0x000fce00078e00ff */
[----:B------:R-:W-:Y:S05]  /*5840*/  WARPSYNC.COLLECTIVE R2, `(.L_x_71) ;  /* 0x00000000020c7348 */ /* 0x000fea0003c00000 */
[----:B------:R-:W-:Y:S02]  /*5850*/  ELECT P1, UR62, PT ;  /* 0x00000000003e782f */ /* 0x000fe40003820000 */
[----:B------:R-:W-:Y:S01]  /*5860*/  MOV R2, UR62 ;  /* 0x0000003e00027c02 */ /* 0x000fe20008000f00 */
[----:B------:R-:W-:Y:S10]  /*5870*/  ENDCOLLECTIVE ;  /* 0x000000000000791b */ /* 0x000ff40003800000 */
.L_x_71:
[----:B------:R-:W-:Y:S05]  /*5880*/  BSYNC B1 ;  /* 0x0000000000017941 */ /* 0x000fea0003800000 */
.L_x_70:
[----:B------:R-:W-:Y:S05]  /*5890*/  BRA `(.L_x_72) ;  /* 0xffffffec00887947 */ /* 0x000fea000383ffff */
.L_x_48:
[----:B-1----:R1:W2:Y:S02]  /*58a0*/  SYNCS.PHASECHK.TRANS64.TRYWAIT P1, [R20+URZ+0x48], R5 ;  /* 0x00004805140075a7 */ /* 0x0022a4000802017f */
[----:B--2---:R-:W-:Y:S05]  /*58b0*/  @!P1 NANOSLEEP.SYNCS 0x989680 ;  /* 0x009896800000995d */ /* 0x004fea0003900000 */
[----:B------:R-:W2:Y:S02]  /*58c0*/  @!P1 SYNCS.PHASECHK.TRANS64 P1, [R20+URZ+0x48], R5 ;  /* 0x00004805140095a7 */ /* 0x000ea4000802007f */
[----:B--2---:R-:W-:Y:S05]  /*58d0*/  @!P1 BRA `(.L_x_48) ;  /* 0xfffffffc00f09947 */ /* 0x004fea000383ffff */
[----:B------:R-:W-:Y:S05]  /*58e0*/  BRA `(.L_x_73) ;  /* 0xffffffec00bc7947 */ /* 0x000fea000383ffff */
.L_x_57:
[----:B------:R-:W-:Y:S01]  /*58f0*/  BSSY B0, `(.L_x_74) ;  /* 0x0000006000007945 */ /* 0x000fe20003800000 */
[----:B------:R-:W-:-:S07]  /*5900*/  IMAD.MOV.U32 R2, RZ, RZ, -0x1 ;  /* 0xffffffffff027424 */ /* 0x000fce00078e00ff */
[----:B------:R-:W-:Y:S05]  /*5910*/  WARPSYNC.COLLECTIVE R2, `(.L_x_75) ;  /* 0x00000000020c7348 */ /* 0x000fea0003c00000 */
[----:B------:R-:W-:Y:S02]  /*5920*/  ELECT P1, UR62, PT ;  /* 0x00000000003e782f */ /* 0x000fe40003820000 */
[----:B------:R-:W-:Y:S01]  /*5930*/  MOV R2, UR62 ;  /* 0x0000003e00027c02 */ /* 0x000fe20008000f00 */
[----:B------:R-:W-:Y:S10]  /*5940*/  ENDCOLLECTIVE ;  /* 0x000000000000791b */ /* 0x000ff40003800000 */
.L_x_75:
[----:B------:R-:W-:Y:S05]  /*5950*/  BSYNC B0 ;  /* 0x0000000000007941 */ /* 0x000fea0003800000 */
.L_x_74:
[----:B------:R-:W-:Y:S01]  /*5960*/  PLOP3.LUT P0, PT, P1, PT, PT, 0x80, 0x0 ;  /* 0x000000000000781c */ /* 0x000fe20000f0f070 */
[----:B------:R-:W-:-:S12]  /*5970*/  BRA `(.L_x_76) ;  /* 0xfffffff800107947 */ /* 0x000fd8000383ffff */
.L_x_61:
[----:B0-----:R0:W1:Y:S02]  /*5980*/  SYNCS.PHASECHK.TRANS64.TRYWAIT P0, [R5+URZ], R2 ;  /* 0x00000002050075a7 */ /* 0x001064000800017f */
[----:B-1----:R-:W-:Y:S05]  /*5990*/  @!P0 NANOSLEEP.SYNCS 0x989680 ;  /* 0x009896800000895d */ /* 0x002fea0003900000 */
[----:B------:R-:W1:Y:S02]  /*59a0*/  @!P0 SYNCS.PHASECHK.TRANS64 P0, [R5+URZ], R2 ;  /* 0x00000002050085a7 */ /* 0x000e64000800007f */
[----:B-1----:R-:W-:Y:S05]  /*59b0*/  @!P0 BRA `(.L_x_61) ;  /* 0xfffffffc00f08947 */ /* 0x002fea000383ffff */
[----:B------:R-:W-:Y:S05]  /*59c0*/  BRA `(.L_x_77) ;  /* 0xfffffff800507947 */ /* 0x000fea000383ffff */
.L_x_62:
[----:B0-----:R0:W1:Y:S02]  /*59d0*/  SYNCS.PHASECHK.TRANS64.TRYWAIT P0, [R7+URZ], R4 ;  /* 0x00000004070075a7 */ /* 0x001064000800017f */
[----:B-1----:R-:W-:Y:S05]  /*59e0*/  @!P0 NANOSLEEP.SYNCS 0x989680 ;  /* 0x009896800000895d */ /* 0x002fea0003900000 */
[----:B------:R-:W1:Y:S02]  /*59f0*/  @!P0 SYNCS.PHASECHK.TRANS64 P0, [R7+URZ], R4 ;  /* 0x00000004070085a7 */ /* 0x000e64000800007f */
[----:B-1----:R-:W-:Y:S05]  /*5a00*/  @!P0 BRA `(.L_x_62) ;  /* 0xfffffffc00f08947 */ /* 0x002fea000383ffff */
[----:B------:R-:W-:Y:S05]  /*5a10*/  BRA `(.L_x_78) ;  /* 0xfffffff800607947 */ /* 0x000fea000383ffff */
.L_x_63:
[----:B0-----:R0:W1:Y:S02]  /*5a20*/  SYNCS.PHASECHK.TRANS64.TRYWAIT P0, [R6+URZ], R5 ;  /* 0x00000005060075a7 */ /* 0x001064000800017f */
[----:B-1----:R-:W-:Y:S05]  /*5a30*/  @!P0 NANOSLEEP.SYNCS 0x989680 ;  /* 0x009896800000895d */ /* 0x002fea0003900000 */
[----:B------:R-:W1:Y:S02]  /*5a40*/  @!P0 SYNCS.PHASECHK.TRANS64 P0, [R6+URZ], R5 ;  /* 0x00000005060085a7 */ /* 0x000e64000800007f */
[----:B-1----:R-:W-:Y:S05]  /*5a50*/  @!P0 BRA `(.L_x_63) ;  /* 0xfffffffc00f08947 */ /* 0x002fea000383ffff */
[----:B------:R-:W-:Y:S05]  /*5a60*/  BRA `(.L_x_79) ;  /* 0xfffffff800707947 */ /* 0x000fea000383ffff */
.L_x_64:
[----:B0-----:R0:W1:Y:S02]  /*5a70*/  SYNCS.PHASECHK.TRANS64.TRYWAIT P0, [R9+URZ], R4 ;  /* 0x00000004090075a7 */ /* 0x001064000800017f */
[----:B-1----:R-:W-:Y:S05]  /*5a80*/  @!P0 NANOSLEEP.SYNCS 0x989680 ;  /* 0x009896800000895d */ /* 0x002fea0003900000 */
[----:B------:R-:W1:Y:S02]  /*5a90*/  @!P0 SYNCS.PHASECHK.TRANS64 P0, [R9+URZ], R4 ;  /* 0x00000004090085a7 */ /* 0x000e64000800007f */
[----:B-1----:R-:W-:Y:S05]  /*5aa0*/  @!P0 BRA `(.L_x_64) ;  /* 0xfffffffc00f08947 */ /* 0x002fea000383ffff */
[----:B------:R-:W-:Y:S05]  /*5ab0*/  BRA `(.L_x_80) ;  /* 0xfffffff800807947 */ /* 0x000fea000383ffff */
.L_x_65:
[----:B0-----:R0:W1:Y:S02]  /*5ac0*/  SYNCS.PHASECHK.TRANS64.TRYWAIT P0, [R6+URZ], R5 ;  /* 0x00000005060075a7 */ /* 0x001064000800017f */
[----:B-1----:R-:W-:Y:S05]  /*5ad0*/  @!P0 NANOSLEEP.SYNCS 0x989680 ;  /* 0x009896800000895d */ /* 0x002fea0003900000 */
[----:B------:R-:W1:Y:S02]  /*5ae0*/  @!P0 SYNCS.PHASECHK.TRANS64 P0, [R6+URZ], R5 ;  /* 0x00000005060085a7 */ /* 0x000e64000800007f */
[----:B-1----:R-:W-:Y:S05]  /*5af0*/  @!P0 BRA `(.L_x_65) ;  /* 0xfffffffc00f08947 */ /* 0x002fea000383ffff */
[----:B------:R-:W-:Y:S05]  /*5b00*/  BRA `(.L_x_81) ;  /* 0xfffffff800907947 */ /* 0x000fea000383ffff */
.L_x_66:
[----:B0-----:R0:W1:Y:S02]  /*5b10*/  SYNCS.PHASECHK.TRANS64.TRYWAIT P0, [R9+URZ], R4 ;  /* 0x00000004090075a7 */ /* 0x001064000800017f */
[----:B-1----:R-:W-:Y:S05]  /*5b20*/  @!P0 NANOSLEEP.SYNCS 0x989680 ;  /* 0x009896800000895d */ /* 0x002fea0003900000 */
[----:B------:R-:W1:Y:S02]  /*5b30*/  @!P0 SYNCS.PHASECHK.TRANS64 P0, [R9+URZ], R4 ;  /* 0x00000004090085a7 */ /* 0x000e64000800007f */
[----:B-1----:R-:W-:Y:S05]  /*5b40*/  @!P0 BRA `(.L_x_66) ;  /* 0xfffffffc00f08947 */ /* 0x002fea000383ffff */
[----:B------:R-:W-:Y:S05]  /*5b50*/  BRA `(.L_x_82) ;  /* 0xfffffff800a07947 */ /* 0x000fea000383ffff */
.L_x_67:
[----:B0-----:R0:W1:Y:S02]  /*5b60*/  SYNCS.PHASECHK.TRANS64.TRYWAIT P0, [R8+URZ], R5 ;  /* 0x00000005080075a7 */ /* 0x001064000800017f */
[----:B-1----:R-:W-:Y:S05]  /*5b70*/  @!P0 NANOSLEEP.SYNCS 0x989680 ;  /* 0x009896800000895d */ /* 0x002fea0003900000 */
[----:B------:R-:W1:Y:S02]  /*5b80*/  @!P0 SYNCS.PHASECHK.TRANS64 P0, [R8+URZ], R5 ;  /* 0x00000005080085a7 */ /* 0x000e64000800007f */
[----:B-1----:R-:W-:Y:S05]  /*5b90*/  @!P0 BRA `(.L_x_67) ;  /* 0xfffffffc00f08947 */ /* 0x002fea000383ffff */
[----:B------:R-:W-:Y:S05]  /*5ba0*/  BRA `(.L_x_83) ;  /* 0xfffffff800b07947 */ /* 0x000fea000383ffff */
.L_x_68:
[----:B-1----:R1:W2:Y:S02]  /*5bb0*/  SYNCS.PHASECHK.TRANS64.TRYWAIT P0, [R11+URZ], R6 ;  /* 0x000000060b0075a7 */ /* 0x0022a4000800017f */
[----:B--2---:R-:W-:Y:S05]  /*5bc0*/  @!P0 NANOSLEEP.SYNCS 0x989680 ;  /* 0x009896800000895d */ /* 0x004fea0003900000 */
[----:B------:R-:W2:Y:S02]  /*5bd0*/  @!P0 SYNCS.PHASECHK.TRANS64 P0, [R11+URZ], R6 ;  /* 0x000000060b0085a7 */ /* 0x000ea4000800007f */
[----:B--2---:R-:W-:Y:S05]  /*5be0*/  @!P0 BRA `(.L_x_68) ;  /* 0xfffffffc00f08947 */ /* 0x004fea000383ffff */
[----:B------:R-:W-:Y:S05]  /*5bf0*/  BRA `(.L_x_84) ;  /* 0xfffffff800b87947 */ /* 0x000fea000383ffff */
.L_x_85:
[----:B------:R-:W-:-:S00]  /*5c00*/  BRA `(.L_x_85) ;  /* 0xfffffffc00fc7947 */ /* 0x000fc0000383ffff */
[----:B------:R-:W-:-:S00]  /*5c10*/  NOP ;  /* 0x0000000000007918 */ /* 0x000fc00000000000 */
        /* <DEDUP_REMOVED lines=14> */
.L_x_86:


//--------------------- .nv.shared._ZN7cutlass13device_kernelINS_4gemm6kernel13GemmUniversalIN4cute5tupleIJiiiiEEENS1_10collective13CollectiveMmaINS1_37MainloopSm90TmaGmmaWarpSpecializedFP8ILi9ENS5_IJNS4_1CILi1EEESB_SB_EEENS1_35KernelTmaWarpSpecializedCooperativeEEENS5_IJNSA_ILi384EEENSA_ILi8EEENSA_ILi64EEEEEENS_12float_e4m3_tENS5_IJlSB_lEEESJ_SK_NS4_8TiledMMAINS4_8MMA_AtomIJNS4_4SM904GMMA29MMA_64x8x32_F32E4M3E4M3_SS_TNILNSO_7ScaleInE1ELSQ_1EEEEEENS4_6LayoutINS5_IJNSA_ILi2EEESB_SB_EEENS5_IJSB_NSA_ILi0EEESW_EEEEENS5_IJNS4_10UnderscoreESZ_SZ_EEEEENS4_13SM90_TMA_LOADENS4_14ComposedLayoutINS4_7SwizzleILi2ELi4ELi3EEENS4_18smem_ptr_flag_bitsILi8EEENST_INS5_IJSG_SH_EEENS5_IJSH_SB_EEEEEEEvNS4_8identityES12_S1B_vS1C_EENS_8epilogue10collective6detail29Sm90TmaWarpSpecializedAdapterINS1F_15DefaultEpilogueISJ_SK_SK_NS1E_6thread17LinearCombinationISJ_Li1EffLNS1J_9ScaleType4KindE0ELNS_15FloatRoundStyleE2ESJ_EENS1_15EpilogueDefaultEEEEEvvEEEEvNT_6ParamsE --------------------------
	.section	.nv.shared._ZN7cutlass13device_kernelINS_4gemm6kernel13GemmUniversalIN4cute5tupleIJiiiiEEENS1_10collective13CollectiveMmaINS1_37MainloopSm90TmaGmmaWarpSpecializedFP8ILi9ENS5_IJNS4_1CILi1EEESB_SB_EEENS1_35KernelTmaWarpSpecializedCooperativeEEENS5_IJNSA_ILi384EEENSA_ILi8EEENSA_ILi64EEEEEENS_12float_e4m3_tENS5_IJlSB_lEEESJ_SK_NS4_8TiledMMAINS4_8MMA_AtomIJNS4_4SM904GMMA29MMA_64x8x32_F32E4M3E4M3_SS_TNILNSO_7ScaleInE1ELSQ_1EEEEEENS4_6LayoutINS5_IJNSA_ILi2EEESB_SB_EEENS5_IJSB_NSA_ILi0EEESW_EEEEENS5_IJNS4_10UnderscoreESZ_SZ_EEEEENS4_13SM90_TMA_LOADENS4_14ComposedLayoutINS4_7SwizzleILi2ELi4ELi3EEENS4_18smem_ptr_flag_bitsILi8EEENST_INS5_IJSG_SH_EEENS5_IJSH_SB_EEEEEEEvNS4_8identityES12_S1B_vS1C_EENS_8epilogue10collective6detail29Sm90TmaWarpSpecializedAdapterINS1F_15DefaultEpilogueISJ_SK_SK_NS1E_6thread17LinearCombinationISJ_Li1EffLNS1J_9ScaleType4KindE0ELNS_15FloatRoundStyleE2ESJ_EENS1_15EpilogueDefaultEEEEEvvEEEEvNT_6ParamsE,"aw",@nobits
	.sectionflags	@""
	.align	16
	.zero		1024


//--------------------- .nv.shared.reserved.0     --------------------------
	.section	.nv.shared.reserved.0,"aw",@nobits
	.weak		__nv_reservedSMEM_offset_0_alias
	.size		__nv_reservedSMEM_offset_0_alias, 0, 0
	.other		__nv_reservedSMEM_offset_0_alias,@"STO_CUDA_RESERVED_SHARED STV_DEFAULT"
__nv_reservedSMEM_offset_0_alias:
	.zero		0


//--------------------- .nv.global                --------------------------
	.section	.nv.global,"aw",@nobits
.nv.global:
	.type		_ZN39_INTERNAL_3a4bd60c_4_k_cu_08185cc8_88084cute1_E,@object
	.size		_ZN39_INTERNAL_3a4bd60c_4_k_cu_08185cc8_88084cute1_E,(_ZN39_INTERNAL_3a4bd60c_4_k_cu_08185cc8_88084cuda3std3__45__cpo6cbeginE - _ZN39_INTERNAL_3a4bd60c_4_k_cu_08185cc8_88084cute1_E)
_ZN39_INTERNAL_3a4bd60c_4_k_cu_08185cc8_88084cute1_E:
	.zero		1
	.type		_ZN39_INTERNAL_3a4bd60c_4_k_cu_08185cc8_88084cuda3std3__45__cpo6cbeginE,@object
	.size		_ZN39_INTERNAL_3a4bd60c_4_k_cu_08185cc8_88084cuda3std3__45__cpo6cbeginE,(_ZN39_INTERNAL_3a4bd60c_4_k_cu_08185cc8_88084cuda3std3__48in_placeE - _ZN39_INTERNAL_3a4bd60c_4_k_cu_08185cc8_88084cuda3std3__45__cpo6cbeginE)
_ZN39_INTERNAL_3a4bd60c_4_k_cu_08185cc8_88084cuda3std3__45__cpo6cbeginE:
	.zero		1
	.type		_ZN39_INTERNAL_3a4bd60c_4_k_cu_08185cc8_88084cuda3std3__48in_placeE,@object
	.size		_ZN39_INTERNAL_3a4bd60c_4_k_cu_08185cc8_88084cuda3std3__48in_placeE,(_ZN39_INTERNAL_3a4bd60c_4_k_cu_08185cc8_88084cuda3std6ranges3__45__cpo9iter_moveE - _ZN39_INTERNAL_3a4bd60c_4_k_cu_08185cc8_88084cuda3std3__48in_placeE)
_ZN39_INTERNAL_3a4bd60c_4_k_cu_08185cc8_88084cuda3std3__48in_placeE:
	.zero		1
	.type		_ZN39_INTERNAL_3a4bd60c_4_k_cu_08185cc8_88084cuda3std6ranges3__45__cpo9iter_moveE,@object
	.size		_ZN39_INTERNAL_3a4bd60c_4_k_cu_08185cc8_88084cuda3std6ranges3__45__cpo9iter_moveE,(_ZN39_INTERNAL_3a4bd60c_4_k_cu_08185cc8_88084cuda3std3__45__cpo5beginE - _ZN39_INTERNAL_3a4bd60c_4_k_cu_08185cc8_88084cuda3std6ranges3__45__cpo9iter_moveE)
_ZN39_INTERNAL_3a4bd60c_4_k_cu_08185cc8_88084cuda3std6ranges3__45__cpo9iter_moveE:
	.zero		1
	.type		_ZN39_INTERNAL_3a4bd60c_4_k_cu_08185cc8_88084cuda3std3__45__cpo5beginE,@object
	.size		_ZN39_INTERNAL_3a4bd60c_4_k_cu_08185cc8_88084cuda3std3__45__cpo5beginE,(_ZN39_INTERNAL_3a4bd60c_4_k_cu_08185cc8_88084cuda3std3__441_GLOBAL__N__3a4bd60c_4_k_cu_08185cc8_88086ignoreE - _ZN39_INTERNAL_3a4bd60c_4_k_cu_08185cc8_88084cuda3std3__45__cpo5beginE)
_ZN39_INTERNAL_3a4bd60c_4_k_cu_08185cc8_88084cuda3std3__45__cpo5beginE:
	.zero		1
	.type		_ZN39_INTERNAL_3a4bd60c_4_k_cu_08185cc8_88084cuda3std3__441_GLOBAL__N__3a4bd60c_4_k_cu_08185cc8_88086ignoreE,@object
	.size		_ZN39_INTERNAL_3a4bd60c_4_k_cu_08185cc8_88084cuda3std3__441_GLOBAL__N__3a4bd60c_4_k_cu_08185cc8_88086ignoreE,(_ZN39_INTERNAL_3a4bd60c_4_k_cu_08185cc8_88084cute7productE - _ZN39_INTERNAL_3a4bd60c_4_k_cu_08185cc8_88084cuda3std3__441_GLOBAL__N__3a4bd60c_4_k_cu_08185cc8_88086ignoreE)
_ZN39_INTERNAL_3a4bd60c_4_k_cu_08185cc8_88084cuda3std3__441_GLOBAL__N__3a4bd60c_4_k_cu_08185cc8_88086ignoreE:
	.zero		1
	.type		_ZN39_INTERNAL_3a4bd60c_4_k_cu_08185cc8_88084cute7productE,@object
	.size		_ZN39_INTERNAL_3a4bd60c_4_k_cu_08185cc8_88084cute7productE,(_ZN39_INTERNAL_3a4bd60c_4_k_cu_08185cc8_88084cuda3std3__45__cpo3endE - _ZN39_INTERNAL_3a4bd60c_4_k_cu_08185cc8_88084cute7productE)
_ZN39_INTERNAL_3a4bd60c_4_k_cu_08185cc8_88084cute7productE:
	.zero		1
	.type		_ZN39_INTERNAL_3a4bd60c_4_k_cu_08185cc8_88084cuda3std3__45__cpo3endE,@object
	.size		_ZN39_INTERNAL_3a4bd60c_4_k_cu_08185cc8_88084cuda3std3__45__cpo3endE,(_ZN39_INTERNAL_3a4bd60c_4_k_cu_08185cc8_88084cuda3std3__419piecewise_constructE - _ZN39_INTERNAL_3a4bd60c_4_k_cu_08185cc8_88084cuda3std3__45__cpo3endE)
_ZN39_INTERNAL_3a4bd60c_4_k_cu_08185cc8_88084cuda3std3__45__cpo3endE:
	.zero		1
	.type		_ZN39_INTERNAL_3a4bd60c_4_k_cu_08185cc8_88084cuda3std3__419piecewise_constructE,@object
	.size		_ZN39_INTERNAL_3a4bd60c_4_k_cu_08185cc8_88084cuda3std3__419piecewise_constructE,(_ZN39_INTERNAL_3a4bd60c_4_k_cu_08185cc8_88084cuda3std3__45__cpo4cendE - _ZN39_INTERNAL_3a4bd60c_4_k_cu_08185cc8_88084cuda3std3__419piecewise_constructE)
_ZN39_INTERNAL_3a4bd60c_4_k_cu_08185cc8_88084cuda3std3__419piecewise_constructE:
	.zero		1
	.type		_ZN39_INTERNAL_3a4bd60c_4_k_cu_08185cc8_88084cuda3std3__45__cpo4cendE,@object
	.size		_ZN39_INTERNAL_3a4bd60c_4_k_cu_08185cc8_88084cuda3std3__45__cpo4cendE,(_ZN39_INTERNAL_3a4bd60c_4_k_cu_08185cc8_88084cuda3std6ranges3__45__cpo4swapE - _ZN39_INTERNAL_3a4bd60c_4_k_cu_08185cc8_88084cuda3std3__45__cpo4cendE)
_ZN39_INTERNAL_3a4bd60c_4_k_cu_08185cc8_88084cuda3std3__45__cpo4cendE:
	.zero		1
	.type		_ZN39_INTERNAL_3a4bd60c_4_k_cu_08185cc8_88084cuda3std6ranges3__45__cpo4swapE,@object
	.size		_ZN39_INTERNAL_3a4bd60c_4_k_cu_08185cc8_88084cuda3std6ranges3__45__cpo4swapE,(.L_7 - _ZN39_INTERNAL_3a4bd60c_4_k_cu_08185cc8_88084cuda3std6ranges3__45__cpo4swapE)
_ZN39_INTERNAL_3a4bd60c_4_k_cu_08185cc8_88084cuda3std6ranges3__45__cpo4swapE:
	.zero		1
.L_7:


//--------------------- .nv.constant0._ZN7cutlass13device_kernelINS_4gemm6kernel13GemmUniversalIN4cute5tupleIJiiiiEEENS1_10collective13CollectiveMmaINS1_37MainloopSm90TmaGmmaWarpSpecializedFP8ILi9ENS5_IJNS4_1CILi1EEESB_SB_EEENS1_35KernelTmaWarpSpecializedCooperativeEEENS5_IJNSA_ILi384EEENSA_ILi8EEENSA_ILi64EEEEEENS_12float_e4m3_tENS5_IJlSB_lEEESJ_SK_NS4_8TiledMMAINS4_8MMA_AtomIJNS4_4SM904GMMA29MMA_64x8x32_F32E4M3E4M3_SS_TNILNSO_7ScaleInE1ELSQ_1EEEEEENS4_6LayoutINS5_IJNSA_ILi2EEESB_SB_EEENS5_IJSB_NSA_ILi0EEESW_EEEEENS5_IJNS4_10UnderscoreESZ_SZ_EEEEENS4_13SM90_TMA_LOADENS4_14ComposedLayoutINS4_7SwizzleILi2ELi4ELi3EEENS4_18smem_ptr_flag_bitsILi8EEENST_INS5_IJSG_SH_EEENS5_IJSH_SB_EEEEEEEvNS4_8identityES12_S1B_vS1C_EENS_8epilogue10collective6detail29Sm90TmaWarpSpecializedAdapterINS1F_15DefaultEpilogueISJ_SK_SK_NS1E_6thread17LinearCombinationISJ_Li1EffLNS1J_9ScaleType4KindE0ELNS_15FloatRoundStyleE2ESJ_EENS1_15EpilogueDefaultEEEEEvvEEEEvNT_6ParamsE --------------------------
	.section	.nv.constant0._ZN7cutlass13device_kernelINS_4gemm6kernel13GemmUniversalIN4cute5tupleIJiiiiEEENS1_10collective13CollectiveMmaINS1_37MainloopSm90TmaGmmaWarpSpecializedFP8ILi9ENS5_IJNS4_1CILi1EEESB_SB_EEENS1_35KernelTmaWarpSpecializedCooperativeEEENS5_IJNSA_ILi384EEENSA_ILi8EEENSA_ILi64EEEEEENS_12float_e4m3_tENS5_IJlSB_lEEESJ_SK_NS4_8TiledMMAINS4_8MMA_AtomIJNS4_4SM904GMMA29MMA_64x8x32_F32E4M3E4M3_SS_TNILNSO_7ScaleInE1ELSQ_1EEEEEENS4_6LayoutINS5_IJNSA_ILi2EEESB_SB_EEENS5_IJSB_NSA_ILi0EEESW_EEEEENS5_IJNS4_10UnderscoreESZ_SZ_EEEEENS4_13SM90_TMA_LOADENS4_14ComposedLayoutINS4_7SwizzleILi2ELi4ELi3EEENS4_18smem_ptr_flag_bitsILi8EEENST_INS5_IJSG_SH_EEENS5_IJSH_SB_EEEEEEEvNS4_8identityES12_S1B_vS1C_EENS_8epilogue10collective6detail29Sm90TmaWarpSpecializedAdapterINS1F_15DefaultEpilogueISJ_SK_SK_NS1E_6thread17LinearCombinationISJ_Li1EffLNS1J_9ScaleType4KindE0ELNS_15FloatRoundStyleE2ESJ_EENS1_15EpilogueDefaultEEEEEvvEEEEvNT_6ParamsE,"a",@progbits
	.sectionflags	@""
	.align	4
.nv.constant0._ZN7cutlass13device_kernelINS_4gemm6kernel13GemmUniversalIN4cute5tupleIJiiiiEEENS1_10collective13CollectiveMmaINS1_37MainloopSm90TmaGmmaWarpSpecializedFP8ILi9ENS5_IJNS4_1CILi1EEESB_SB_EEENS1_35KernelTmaWarpSpecializedCooperativeEEENS5_IJNSA_ILi384EEENSA_ILi8EEENSA_ILi64EEEEEENS_12float_e4m3_tENS5_IJlSB_lEEESJ_SK_NS4_8TiledMMAINS4_8MMA_AtomIJNS4_4SM904GMMA29MMA_64x8x32_F32E4M3E4M3_SS_TNILNSO_7ScaleInE1ELSQ_1EEEEEENS4_6LayoutINS5_IJNSA_ILi2EEESB_SB_EEENS5_IJSB_NSA_ILi0EEESW_EEEEENS5_IJNS4_10UnderscoreESZ_SZ_EEEEENS4_13SM90_TMA_LOADENS4_14ComposedLayoutINS4_7SwizzleILi2ELi4ELi3EEENS4_18smem_ptr_flag_bitsILi8EEENST_INS5_IJSG_SH_EEENS5_IJSH_SB_EEEEEEEvNS4_8identityES12_S1B_vS1C_EENS_8epilogue10collective6detail29Sm90TmaWarpSpecializedAdapterINS1F_15DefaultEpilogueISJ_SK_SK_NS1E_6thread17LinearCombinationISJ_Li1EffLNS1J_9ScaleType4KindE0ELNS_15FloatRoundStyleE2ESJ_EENS1_15EpilogueDefaultEEEEEvvEEEEvNT_6ParamsE:
	.zero		1664


//--------------------- SYMBOLS --------------------------

	.type		.nv.reservedSmem.offset0,@object
	.size		.nv.reservedSmem.offset0,0x4
